//
// Generated by NVIDIA NVVM Compiler
//
// Compiler Build ID: CL-36424714
// Cuda compilation tools, release 13.0, V13.0.88
// Based on NVVM 20.0.0
//

.version 9.0
.target sm_100
.address_size 64

	// .globl	_Z11init_kernelPfP17curandStateXORWOWji
.extern .func  (.param .b32 func_retval0) vprintf
(
	.param .b64 vprintf_param_0,
	.param .b64 vprintf_param_1
)
;
.global .align 4 .b8 precalc_xorwow_matrix[102400];
.global .align 4 .b8 precalc_xorwow_offset_matrix[102400];
.global .align 4 .b8 mrg32k3aM1[2304];
.global .align 4 .b8 mrg32k3aM2[2304];
.global .align 4 .b8 mrg32k3aM1SubSeq[2016];
.global .align 4 .b8 mrg32k3aM2SubSeq[2016];
.global .align 4 .b8 mrg32k3aM1Seq[2304];
.global .align 4 .b8 mrg32k3aM2Seq[2304];
.const .align 8 .b8 __cr_lgamma_table[72];
.global .align 4 .f32 diff;
.global .attribute(.managed) .align 4 .u32 flag;
// _ZZ5solvePfiiE2as has been demoted
// _ZZ6solve1PfiiE2as has been demoted
.global .align 1 .b8 $str[19] = {91, 37, 100, 93, 32, 100, 105, 102, 102, 32, 61, 32, 37, 46, 49, 48, 102, 10};

.visible .entry _Z11init_kernelPfP17curandStateXORWOWji(
	.param .u64 .ptr .align 1 _Z11init_kernelPfP17curandStateXORWOWji_param_0,
	.param .u64 .ptr .align 1 _Z11init_kernelPfP17curandStateXORWOWji_param_1,
	.param .u32 _Z11init_kernelPfP17curandStateXORWOWji_param_2,
	.param .u32 _Z11init_kernelPfP17curandStateXORWOWji_param_3
)
{
	.reg .pred 	%p<25>;
	.reg .b32 	%r<453>;
	.reg .b32 	%f<3>;
	.reg .b64 	%rd<22>;

	ld.param.u64 	%rd8, [_Z11init_kernelPfP17curandStateXORWOWji_param_0];
	ld.param.u64 	%rd9, [_Z11init_kernelPfP17curandStateXORWOWji_param_1];
	ld.param.u32 	%r202, [_Z11init_kernelPfP17curandStateXORWOWji_param_2];
	ld.param.u32 	%r203, [_Z11init_kernelPfP17curandStateXORWOWji_param_3];
	mov.u32 	%r204, %tid.x;
	mov.u32 	%r205, %ctaid.x;
	mov.u32 	%r206, %ntid.x;
	mad.lo.s32 	%r1, %r205, %r206, %r204;
	add.s32 	%r207, %r203, 2;
	mul.lo.s32 	%r208, %r207, %r207;
	setp.ge.s32 	%p1, %r1, %r208;
	@%p1 bra 	$L__BB0_44;
	cvta.to.global.u64 	%rd10, %rd9;
	cvt.s64.s32 	%rd1, %r1;
	mul.wide.s32 	%rd11, %r1, 48;
	add.s64 	%rd2, %rd10, %rd11;
	xor.b32  	%r211, %r202, -1429050551;
	mul.lo.s32 	%r2, %r211, 1099087573;
	add.s32 	%r212, %r2, -638133224;
	add.s32 	%r367, %r2, 123456789;
	st.global.v2.u32 	[%rd2], {%r212, %r367};
	xor.b32  	%r366, %r2, 362436069;
	mov.b32 	%r365, -123459836;
	st.global.v2.u32 	[%rd2+8], {%r366, %r365};
	add.s32 	%r363, %r2, 5783321;
	mov.b32 	%r364, -589760388;
	st.global.v2.u32 	[%rd2+16], {%r364, %r363};
	setp.eq.s32 	%p2, %r1, 0;
	@%p2 bra 	$L__BB0_43;
	mov.b32 	%r349, 0;
	mov.b32 	%r365, -123459836;
	mov.b32 	%r364, -589760388;
	mov.u64 	%rd13, precalc_xorwow_matrix;
	mov.u64 	%rd21, %rd1;
$L__BB0_3:
	and.b64  	%rd4, %rd21, 3;
	setp.eq.s64 	%p3, %rd4, 0;
	@%p3 bra 	$L__BB0_42;
	mul.wide.u32 	%rd12, %r349, 3200;
	add.s64 	%rd5, %rd13, %rd12;
	cvt.u32.u64 	%r12, %rd4;
	mov.b32 	%r350, 0;
$L__BB0_5:
	mov.b32 	%r363, 0;
	mov.u32 	%r364, %r363;
	mov.u32 	%r365, %r363;
	mov.u32 	%r366, %r363;
	mov.u32 	%r367, %r363;
	mov.u32 	%r356, %r363;
$L__BB0_6:
	mul.wide.u32 	%rd14, %r356, 4;
	add.s64 	%rd15, %rd2, %rd14;
	ld.global.u32 	%r20, [%rd15+4];
	shl.b32 	%r21, %r356, 5;
	mov.b32 	%r362, 0;
$L__BB0_7:
	.pragma "nounroll";
	shr.u32 	%r219, %r20, %r362;
	and.b32  	%r220, %r219, 1;
	setp.eq.b32 	%p4, %r220, 1;
	not.pred 	%p5, %p4;
	add.s32 	%r221, %r21, %r362;
	mul.lo.s32 	%r222, %r221, 5;
	mul.wide.u32 	%rd16, %r222, 4;
	add.s64 	%rd6, %rd5, %rd16;
	@%p5 bra 	$L__BB0_9;
	ld.global.u32 	%r223, [%rd6];
	xor.b32  	%r367, %r367, %r223;
	ld.global.u32 	%r224, [%rd6+4];
	xor.b32  	%r366, %r366, %r224;
	ld.global.u32 	%r225, [%rd6+8];
	xor.b32  	%r365, %r365, %r225;
	ld.global.u32 	%r226, [%rd6+12];
	xor.b32  	%r364, %r364, %r226;
	ld.global.u32 	%r227, [%rd6+16];
	xor.b32  	%r363, %r363, %r227;
$L__BB0_9:
	and.b32  	%r229, %r219, 2;
	setp.eq.s32 	%p6, %r229, 0;
	@%p6 bra 	$L__BB0_11;
	ld.global.u32 	%r230, [%rd6+20];
	xor.b32  	%r367, %r367, %r230;
	ld.global.u32 	%r231, [%rd6+24];
	xor.b32  	%r366, %r366, %r231;
	ld.global.u32 	%r232, [%rd6+28];
	xor.b32  	%r365, %r365, %r232;
	ld.global.u32 	%r233, [%rd6+32];
	xor.b32  	%r364, %r364, %r233;
	ld.global.u32 	%r234, [%rd6+36];
	xor.b32  	%r363, %r363, %r234;
$L__BB0_11:
	and.b32  	%r236, %r219, 4;
	setp.eq.s32 	%p7, %r236, 0;
	@%p7 bra 	$L__BB0_13;
	ld.global.u32 	%r237, [%rd6+40];
	xor.b32  	%r367, %r367, %r237;
	ld.global.u32 	%r238, [%rd6+44];
	xor.b32  	%r366, %r366, %r238;
	ld.global.u32 	%r239, [%rd6+48];
	xor.b32  	%r365, %r365, %r239;
	ld.global.u32 	%r240, [%rd6+52];
	xor.b32  	%r364, %r364, %r240;
	ld.global.u32 	%r241, [%rd6+56];
	xor.b32  	%r363, %r363, %r241;
$L__BB0_13:
	and.b32  	%r243, %r219, 8;
	setp.eq.s32 	%p8, %r243, 0;
	@%p8 bra 	$L__BB0_15;
	ld.global.u32 	%r244, [%rd6+60];
	xor.b32  	%r367, %r367, %r244;
	ld.global.u32 	%r245, [%rd6+64];
	xor.b32  	%r366, %r366, %r245;
	ld.global.u32 	%r246, [%rd6+68];
	xor.b32  	%r365, %r365, %r246;
	ld.global.u32 	%r247, [%rd6+72];
	xor.b32  	%r364, %r364, %r247;
	ld.global.u32 	%r248, [%rd6+76];
	xor.b32  	%r363, %r363, %r248;
$L__BB0_15:
	and.b32  	%r250, %r219, 16;
	setp.eq.s32 	%p9, %r250, 0;
	@%p9 bra 	$L__BB0_17;
	ld.global.u32 	%r251, [%rd6+80];
	xor.b32  	%r367, %r367, %r251;
	ld.global.u32 	%r252, [%rd6+84];
	xor.b32  	%r366, %r366, %r252;
	ld.global.u32 	%r253, [%rd6+88];
	xor.b32  	%r365, %r365, %r253;
	ld.global.u32 	%r254, [%rd6+92];
	xor.b32  	%r364, %r364, %r254;
	ld.global.u32 	%r255, [%rd6+96];
	xor.b32  	%r363, %r363, %r255;
$L__BB0_17:
	and.b32  	%r257, %r219, 32;
	setp.eq.s32 	%p10, %r257, 0;
	@%p10 bra 	$L__BB0_19;
	ld.global.u32 	%r258, [%rd6+100];
	xor.b32  	%r367, %r367, %r258;
	ld.global.u32 	%r259, [%rd6+104];
	xor.b32  	%r366, %r366, %r259;
	ld.global.u32 	%r260, [%rd6+108];
	xor.b32  	%r365, %r365, %r260;
	ld.global.u32 	%r261, [%rd6+112];
	xor.b32  	%r364, %r364, %r261;
	ld.global.u32 	%r262, [%rd6+116];
	xor.b32  	%r363, %r363, %r262;
$L__BB0_19:
	and.b32  	%r264, %r219, 64;
	setp.eq.s32 	%p11, %r264, 0;
	@%p11 bra 	$L__BB0_21;
	ld.global.u32 	%r265, [%rd6+120];
	xor.b32  	%r367, %r367, %r265;
	ld.global.u32 	%r266, [%rd6+124];
	xor.b32  	%r366, %r366, %r266;
	ld.global.u32 	%r267, [%rd6+128];
	xor.b32  	%r365, %r365, %r267;
	ld.global.u32 	%r268, [%rd6+132];
	xor.b32  	%r364, %r364, %r268;
	ld.global.u32 	%r269, [%rd6+136];
	xor.b32  	%r363, %r363, %r269;
$L__BB0_21:
	and.b32  	%r271, %r219, 128;
	setp.eq.s32 	%p12, %r271, 0;
	@%p12 bra 	$L__BB0_23;
	ld.global.u32 	%r272, [%rd6+140];
	xor.b32  	%r367, %r367, %r272;
	ld.global.u32 	%r273, [%rd6+144];
	xor.b32  	%r366, %r366, %r273;
	ld.global.u32 	%r274, [%rd6+148];
	xor.b32  	%r365, %r365, %r274;
	ld.global.u32 	%r275, [%rd6+152];
	xor.b32  	%r364, %r364, %r275;
	ld.global.u32 	%r276, [%rd6+156];
	xor.b32  	%r363, %r363, %r276;
$L__BB0_23:
	and.b32  	%r278, %r219, 256;
	setp.eq.s32 	%p13, %r278, 0;
	@%p13 bra 	$L__BB0_25;
	ld.global.u32 	%r279, [%rd6+160];
	xor.b32  	%r367, %r367, %r279;
	ld.global.u32 	%r280, [%rd6+164];
	xor.b32  	%r366, %r366, %r280;
	ld.global.u32 	%r281, [%rd6+168];
	xor.b32  	%r365, %r365, %r281;
	ld.global.u32 	%r282, [%rd6+172];
	xor.b32  	%r364, %r364, %r282;
	ld.global.u32 	%r283, [%rd6+176];
	xor.b32  	%r363, %r363, %r283;
$L__BB0_25:
	and.b32  	%r285, %r219, 512;
	setp.eq.s32 	%p14, %r285, 0;
	@%p14 bra 	$L__BB0_27;
	ld.global.u32 	%r286, [%rd6+180];
	xor.b32  	%r367, %r367, %r286;
	ld.global.u32 	%r287, [%rd6+184];
	xor.b32  	%r366, %r366, %r287;
	ld.global.u32 	%r288, [%rd6+188];
	xor.b32  	%r365, %r365, %r288;
	ld.global.u32 	%r289, [%rd6+192];
	xor.b32  	%r364, %r364, %r289;
	ld.global.u32 	%r290, [%rd6+196];
	xor.b32  	%r363, %r363, %r290;
$L__BB0_27:
	and.b32  	%r292, %r219, 1024;
	setp.eq.s32 	%p15, %r292, 0;
	@%p15 bra 	$L__BB0_29;
	ld.global.u32 	%r293, [%rd6+200];
	xor.b32  	%r367, %r367, %r293;
	ld.global.u32 	%r294, [%rd6+204];
	xor.b32  	%r366, %r366, %r294;
	ld.global.u32 	%r295, [%rd6+208];
	xor.b32  	%r365, %r365, %r295;
	ld.global.u32 	%r296, [%rd6+212];
	xor.b32  	%r364, %r364, %r296;
	ld.global.u32 	%r297, [%rd6+216];
	xor.b32  	%r363, %r363, %r297;
$L__BB0_29:
	and.b32  	%r299, %r219, 2048;
	setp.eq.s32 	%p16, %r299, 0;
	@%p16 bra 	$L__BB0_31;
	ld.global.u32 	%r300, [%rd6+220];
	xor.b32  	%r367, %r367, %r300;
	ld.global.u32 	%r301, [%rd6+224];
	xor.b32  	%r366, %r366, %r301;
	ld.global.u32 	%r302, [%rd6+228];
	xor.b32  	%r365, %r365, %r302;
	ld.global.u32 	%r303, [%rd6+232];
	xor.b32  	%r364, %r364, %r303;
	ld.global.u32 	%r304, [%rd6+236];
	xor.b32  	%r363, %r363, %r304;
$L__BB0_31:
	and.b32  	%r306, %r219, 4096;
	setp.eq.s32 	%p17, %r306, 0;
	@%p17 bra 	$L__BB0_33;
	ld.global.u32 	%r307, [%rd6+240];
	xor.b32  	%r367, %r367, %r307;
	ld.global.u32 	%r308, [%rd6+244];
	xor.b32  	%r366, %r366, %r308;
	ld.global.u32 	%r309, [%rd6+248];
	xor.b32  	%r365, %r365, %r309;
	ld.global.u32 	%r310, [%rd6+252];
	xor.b32  	%r364, %r364, %r310;
	ld.global.u32 	%r311, [%rd6+256];
	xor.b32  	%r363, %r363, %r311;
$L__BB0_33:
	and.b32  	%r313, %r219, 8192;
	setp.eq.s32 	%p18, %r313, 0;
	@%p18 bra 	$L__BB0_35;
	ld.global.u32 	%r314, [%rd6+260];
	xor.b32  	%r367, %r367, %r314;
	ld.global.u32 	%r315, [%rd6+264];
	xor.b32  	%r366, %r366, %r315;
	ld.global.u32 	%r316, [%rd6+268];
	xor.b32  	%r365, %r365, %r316;
	ld.global.u32 	%r317, [%rd6+272];
	xor.b32  	%r364, %r364, %r317;
	ld.global.u32 	%r318, [%rd6+276];
	xor.b32  	%r363, %r363, %r318;
$L__BB0_35:
	and.b32  	%r320, %r219, 16384;
	setp.eq.s32 	%p19, %r320, 0;
	@%p19 bra 	$L__BB0_37;
	ld.global.u32 	%r321, [%rd6+280];
	xor.b32  	%r367, %r367, %r321;
	ld.global.u32 	%r322, [%rd6+284];
	xor.b32  	%r366, %r366, %r322;
	ld.global.u32 	%r323, [%rd6+288];
	xor.b32  	%r365, %r365, %r323;
	ld.global.u32 	%r324, [%rd6+292];
	xor.b32  	%r364, %r364, %r324;
	ld.global.u32 	%r325, [%rd6+296];
	xor.b32  	%r363, %r363, %r325;
$L__BB0_37:
	and.b32  	%r327, %r219, 32768;
	setp.eq.s32 	%p20, %r327, 0;
	@%p20 bra 	$L__BB0_39;
	ld.global.u32 	%r328, [%rd6+300];
	xor.b32  	%r367, %r367, %r328;
	ld.global.u32 	%r329, [%rd6+304];
	xor.b32  	%r366, %r366, %r329;
	ld.global.u32 	%r330, [%rd6+308];
	xor.b32  	%r365, %r365, %r330;
	ld.global.u32 	%r331, [%rd6+312];
	xor.b32  	%r364, %r364, %r331;
	ld.global.u32 	%r332, [%rd6+316];
	xor.b32  	%r363, %r363, %r332;
$L__BB0_39:
	add.s32 	%r362, %r362, 16;
	setp.ne.s32 	%p21, %r362, 32;
	@%p21 bra 	$L__BB0_7;
	mad.lo.s32 	%r333, %r356, -31, %r21;
	add.s32 	%r356, %r333, 1;
	setp.ne.s32 	%p22, %r356, 5;
	@%p22 bra 	$L__BB0_6;
	st.global.u32 	[%rd2+4], %r367;
	st.global.u32 	[%rd2+8], %r366;
	st.global.u32 	[%rd2+12], %r365;
	st.global.u32 	[%rd2+16], %r364;
	st.global.u32 	[%rd2+20], %r363;
	add.s32 	%r350, %r350, 1;
	setp.lt.u32 	%p23, %r350, %r12;
	@%p23 bra 	$L__BB0_5;
$L__BB0_42:
	shr.u64 	%rd7, %rd21, 2;
	add.s32 	%r349, %r349, 1;
	setp.gt.u64 	%p24, %rd21, 3;
	mov.u64 	%rd21, %rd7;
	@%p24 bra 	$L__BB0_3;
$L__BB0_43:
	mov.b32 	%r334, 0;
	st.global.v2.u32 	[%rd2+24], {%r334, %r334};
	st.global.u32 	[%rd2+32], %r334;
	mov.b64 	%rd17, 0;
	st.global.u64 	[%rd2+40], %rd17;
	shr.u32 	%r335, %r367, 2;
	xor.b32  	%r336, %r335, %r367;
	st.global.v2.u32 	[%rd2+8], {%r365, %r364};
	shl.b32 	%r337, %r363, 4;
	shl.b32 	%r338, %r336, 1;
	xor.b32  	%r339, %r338, %r337;
	xor.b32  	%r340, %r339, %r336;
	xor.b32  	%r341, %r340, %r363;
	st.global.v2.u32 	[%rd2+16], {%r363, %r341};
	add.s32 	%r342, %r2, -637770787;
	st.global.v2.u32 	[%rd2], {%r342, %r366};
	add.s32 	%r343, %r341, %r342;
	cvt.rn.f32.u32 	%f1, %r343;
	fma.rn.f32 	%f2, %f1, 0f2F800000, 0f2F000000;
	cvta.to.global.u64 	%rd18, %rd8;
	shl.b64 	%rd19, %rd1, 2;
	add.s64 	%rd20, %rd18, %rd19;
	st.global.f32 	[%rd20], %f2;
$L__BB0_44:
	ret;

}
	// .globl	_Z5solvePfii
.visible .entry _Z5solvePfii(
	.param .u64 .ptr .align 1 _Z5solvePfii_param_0,
	.param .u32 _Z5solvePfii_param_1,
	.param .u32 _Z5solvePfii_param_2
)
{
	.local .align 16 .b8 	__local_depot1[16];
	.reg .b64 	%SP;
	.reg .b64 	%SPL;
	.reg .pred 	%p<37>;
	.reg .b32 	%r<100>;
	.reg .b32 	%f<77>;
	.reg .b64 	%rd<31>;
	.reg .b64 	%fd<8>;
	// demoted variable
	.shared .align 4 .b8 _ZZ5solvePfiiE2as[1296];
	mov.u64 	%SPL, __local_depot1;
	cvta.local.u64 	%SP, %SPL;
	ld.param.u64 	%rd9, [_Z5solvePfii_param_0];
	ld.param.u32 	%r35, [_Z5solvePfii_param_1];
	ld.param.u32 	%r36, [_Z5solvePfii_param_2];
	cvta.to.global.u64 	%rd1, %rd9;
	// begin inline asm
	mov.u32 %r37, %envreg2;
	// end inline asm
	cvt.u64.u32 	%rd10, %r37;
	// begin inline asm
	mov.u32 %r38, %envreg1;
	// end inline asm
	cvt.u64.u32 	%rd11, %r38;
	shl.b64 	%rd12, %rd11, 32;
	or.b64  	%rd2, %rd12, %rd10;
	mov.u32 	%r40, %ctaid.x;
	mov.u32 	%r41, %ctaid.y;
	or.b32  	%r42, %r40, %r41;
	mov.u32 	%r1, %tid.x;
	or.b32  	%r43, %r42, %r1;
	mov.u32 	%r2, %tid.y;
	or.b32  	%r3, %r43, %r2;
	mov.u32 	%r44, %nctaid.x;
	mov.u32 	%r45, %nctaid.y;
	mul.lo.s32 	%r46, %r44, %r45;
	mov.u32 	%r47, %nctaid.z;
	mul.lo.s32 	%r48, %r46, %r47;
	add.s32 	%r49, %r40, %r41;
	mov.u32 	%r50, %ctaid.z;
	neg.s32 	%r51, %r50;
	setp.eq.s32 	%p3, %r49, %r51;
	sub.s32 	%r52, -2147483647, %r48;
	selp.b32 	%r4, %r52, 1, %p3;
	mul.lo.s32 	%r5, %r36, %r40;
	mul.lo.s32 	%r6, %r36, %r41;
	add.s32 	%r7, %r35, 2;
	mov.u32 	%r53, _ZZ5solvePfiiE2as;
	mad.lo.s32 	%r8, %r1, 72, %r53;
	add.s32 	%r9, %r8, 72;
	shl.b32 	%r54, %r2, 2;
	add.s32 	%r10, %r9, %r54;
	add.s32 	%r11, %r53, %r54;
	and.b32  	%r12, %r36, 1;
	and.b32  	%r13, %r36, 2147483646;
	neg.s32 	%r14, %r13;
	mov.b32 	%r94, 0;
	add.s64 	%rd13, %rd2, 4;
	mul.wide.s32 	%rd21, %r7, 4;
$L__BB1_1:
	setp.ne.s32 	%p4, %r3, 0;
	@%p4 bra 	$L__BB1_3;
	mov.b32 	%r55, 0;
	st.global.u32 	[diff], %r55;
$L__BB1_3:
	setp.ne.s64 	%p5, %rd2, 0;
	@%p5 bra 	$L__BB1_5;
	// begin inline asm
	trap;
	// end inline asm
$L__BB1_5:
	add.s32 	%r56, %r1, %r2;
	mov.u32 	%r57, %tid.z;
	or.b32  	%r58, %r56, %r57;
	setp.ne.s32 	%p6, %r58, 0;
	barrier.sync 	0;
	@%p6 bra 	$L__BB1_8;
	// begin inline asm
	atom.add.release.gpu.u32 %r59,[%rd13],%r4;
	// end inline asm
$L__BB1_7:
	// begin inline asm
	ld.acquire.gpu.u32 %r61,[%rd13];
	// end inline asm
	xor.b32  	%r62, %r61, %r59;
	setp.gt.s32 	%p7, %r62, -1;
	@%p7 bra 	$L__BB1_7;
$L__BB1_8:
	setp.lt.s32 	%p8, %r36, 1;
	barrier.sync 	0;
	mov.f32 	%f73, 0f00000000;
	@%p8 bra 	$L__BB1_40;
	mov.f32 	%f73, 0f00000000;
	mov.b32 	%r95, 0;
$L__BB1_10:
	setp.eq.s32 	%p9, %r36, 1;
	add.s32 	%r65, %r95, %r5;
	shl.b32 	%r66, %r65, 4;
	add.s32 	%r67, %r66, %r1;
	mul.lo.s32 	%r19, %r67, %r7;
	add.s32 	%r18, %r19, %r7;
	mov.b32 	%r99, 0;
	@%p9 bra 	$L__BB1_29;
	shl.b32 	%r68, %r6, 4;
	add.s32 	%r69, %r2, %r68;
	add.s32 	%r97, %r69, %r18;
	add.s32 	%r96, %r69, %r19;
	mov.u32 	%r98, %r14;
$L__BB1_12:
	setp.ne.s32 	%p10, %r1, 0;
	add.s32 	%r70, %r97, 1;
	mul.wide.s32 	%rd15, %r70, 4;
	add.s64 	%rd4, %rd1, %rd15;
	ld.global.f32 	%f13, [%rd4];
	st.shared.f32 	[%r10+4], %f13;
	add.s32 	%r71, %r96, 1;
	mul.wide.s32 	%rd16, %r71, 4;
	add.s64 	%rd5, %rd1, %rd16;
	@%p10 bra 	$L__BB1_14;
	ld.global.f32 	%f14, [%rd5];
	st.shared.f32 	[%r11+4], %f14;
$L__BB1_14:
	setp.ne.s32 	%p11, %r2, 0;
	@%p11 bra 	$L__BB1_16;
	ld.global.f32 	%f15, [%rd4+-4];
	st.shared.f32 	[%r9], %f15;
$L__BB1_16:
	setp.ne.s32 	%p12, %r1, 15;
	mul.wide.s32 	%rd17, %r7, 4;
	add.s64 	%rd6, %rd4, %rd17;
	@%p12 bra 	$L__BB1_18;
	ld.global.f32 	%f16, [%rd6];
	st.shared.f32 	[%r11+1228], %f16;
$L__BB1_18:
	setp.ne.s32 	%p13, %r2, 15;
	@%p13 bra 	$L__BB1_20;
	ld.global.f32 	%f17, [%rd4+4];
	st.shared.f32 	[%r8+140], %f17;
$L__BB1_20:
	ld.shared.f32 	%f18, [%r10+4];
	bar.sync 	0;
	ld.shared.f32 	%f19, [%r10+4];
	ld.shared.f32 	%f20, [%r10];
	add.f32 	%f21, %f19, %f20;
	ld.shared.f32 	%f22, [%r10+8];
	add.f32 	%f23, %f21, %f22;
	ld.shared.f32 	%f24, [%r10+76];
	add.f32 	%f25, %f23, %f24;
	ld.shared.f32 	%f26, [%r10+-68];
	add.f32 	%f27, %f25, %f26;
	cvt.f64.f32 	%fd2, %f27;
	mul.f64 	%fd3, %fd2, 0d3FC999999999999A;
	cvt.rn.f32.f64 	%f28, %fd3;
	st.global.f32 	[%rd4], %f28;
	sub.f32 	%f29, %f28, %f18;
	abs.f32 	%f30, %f29;
	add.f32 	%f3, %f73, %f30;
	bar.sync 	0;
	ld.global.f32 	%f31, [%rd4+64];
	st.shared.f32 	[%r10+4], %f31;
	@%p10 bra 	$L__BB1_22;
	ld.global.f32 	%f32, [%rd5+64];
	st.shared.f32 	[%r11+4], %f32;
$L__BB1_22:
	@%p11 bra 	$L__BB1_24;
	ld.global.f32 	%f33, [%rd4+60];
	st.shared.f32 	[%r9], %f33;
$L__BB1_24:
	@%p12 bra 	$L__BB1_26;
	ld.global.f32 	%f34, [%rd6+64];
	st.shared.f32 	[%r11+1228], %f34;
$L__BB1_26:
	@%p13 bra 	$L__BB1_28;
	ld.global.f32 	%f35, [%rd4+68];
	st.shared.f32 	[%r8+140], %f35;
$L__BB1_28:
	ld.shared.f32 	%f36, [%r10+4];
	bar.sync 	0;
	ld.shared.f32 	%f37, [%r10+4];
	ld.shared.f32 	%f38, [%r10];
	add.f32 	%f39, %f37, %f38;
	ld.shared.f32 	%f40, [%r10+8];
	add.f32 	%f41, %f39, %f40;
	ld.shared.f32 	%f42, [%r10+76];
	add.f32 	%f43, %f41, %f42;
	ld.shared.f32 	%f44, [%r10+-68];
	add.f32 	%f45, %f43, %f44;
	cvt.f64.f32 	%fd4, %f45;
	mul.f64 	%fd5, %fd4, 0d3FC999999999999A;
	cvt.rn.f32.f64 	%f46, %fd5;
	st.global.f32 	[%rd4+64], %f46;
	sub.f32 	%f47, %f46, %f36;
	abs.f32 	%f48, %f47;
	add.f32 	%f73, %f3, %f48;
	bar.sync 	0;
	add.s32 	%r98, %r98, 2;
	add.s32 	%r97, %r97, 32;
	add.s32 	%r96, %r96, 32;
	setp.ne.s32 	%p18, %r98, 0;
	mov.u32 	%r99, %r13;
	@%p18 bra 	$L__BB1_12;
$L__BB1_29:
	setp.eq.s32 	%p19, %r12, 0;
	@%p19 bra 	$L__BB1_39;
	setp.ne.s32 	%p20, %r1, 0;
	add.s32 	%r72, %r99, %r6;
	shl.b32 	%r73, %r72, 4;
	add.s32 	%r74, %r73, %r2;
	add.s32 	%r29, %r74, 1;
	add.s32 	%r75, %r29, %r18;
	mul.wide.s32 	%rd18, %r75, 4;
	add.s64 	%rd7, %rd1, %rd18;
	ld.global.f32 	%f49, [%rd7];
	st.shared.f32 	[%r10+4], %f49;
	@%p20 bra 	$L__BB1_32;
	mad.lo.s32 	%r79, %r67, %r7, %r29;
	mul.wide.s32 	%rd19, %r79, 4;
	add.s64 	%rd20, %rd1, %rd19;
	ld.global.f32 	%f50, [%rd20];
	st.shared.f32 	[%r11+4], %f50;
$L__BB1_32:
	setp.ne.s32 	%p21, %r2, 0;
	@%p21 bra 	$L__BB1_34;
	ld.global.f32 	%f51, [%rd7+-4];
	st.shared.f32 	[%r9], %f51;
$L__BB1_34:
	setp.ne.s32 	%p22, %r1, 15;
	@%p22 bra 	$L__BB1_36;
	add.s64 	%rd22, %rd7, %rd21;
	ld.global.f32 	%f52, [%rd22];
	st.shared.f32 	[%r11+1228], %f52;
$L__BB1_36:
	setp.ne.s32 	%p23, %r2, 15;
	@%p23 bra 	$L__BB1_38;
	ld.global.f32 	%f53, [%rd7+4];
	st.shared.f32 	[%r8+140], %f53;
$L__BB1_38:
	ld.shared.f32 	%f54, [%r10+4];
	bar.sync 	0;
	ld.shared.f32 	%f55, [%r10+4];
	ld.shared.f32 	%f56, [%r10];
	add.f32 	%f57, %f55, %f56;
	ld.shared.f32 	%f58, [%r10+8];
	add.f32 	%f59, %f57, %f58;
	ld.shared.f32 	%f60, [%r10+76];
	add.f32 	%f61, %f59, %f60;
	ld.shared.f32 	%f62, [%r10+-68];
	add.f32 	%f63, %f61, %f62;
	cvt.f64.f32 	%fd6, %f63;
	mul.f64 	%fd7, %fd6, 0d3FC999999999999A;
	cvt.rn.f32.f64 	%f64, %fd7;
	st.global.f32 	[%rd7], %f64;
	sub.f32 	%f65, %f64, %f54;
	abs.f32 	%f66, %f65;
	add.f32 	%f73, %f73, %f66;
	bar.sync 	0;
$L__BB1_39:
	add.s32 	%r95, %r95, 1;
	setp.ne.s32 	%p24, %r95, %r36;
	@%p24 bra 	$L__BB1_10;
$L__BB1_40:
	setp.ne.s64 	%p25, %rd2, 0;
	atom.global.add.f32 	%f67, [diff], %f73;
	@%p25 bra 	$L__BB1_42;
	// begin inline asm
	trap;
	// end inline asm
$L__BB1_42:
	add.s64 	%rd8, %rd2, 4;
	add.s32 	%r80, %r1, %r2;
	mov.u32 	%r81, %tid.z;
	or.b32  	%r31, %r80, %r81;
	setp.ne.s32 	%p26, %r31, 0;
	barrier.sync 	0;
	@%p26 bra 	$L__BB1_45;
	// begin inline asm
	atom.add.release.gpu.u32 %r82,[%rd8],%r4;
	// end inline asm
$L__BB1_44:
	// begin inline asm
	ld.acquire.gpu.u32 %r84,[%rd8];
	// end inline asm
	xor.b32  	%r85, %r84, %r82;
	setp.gt.s32 	%p27, %r85, -1;
	@%p27 bra 	$L__BB1_44;
$L__BB1_45:
	ld.param.u32 	%r93, [_Z5solvePfii_param_1];
	setp.ne.s32 	%p28, %r3, 0;
	barrier.sync 	0;
	add.s32 	%r94, %r94, 1;
	ld.global.f32 	%f68, [diff];
	mul.lo.s32 	%r86, %r93, %r93;
	cvt.rn.f32.u32 	%f69, %r86;
	div.rn.f32 	%f70, %f68, %f69;
	cvt.f64.f32 	%fd1, %f70;
	setp.geu.f64 	%p29, %fd1, 0d3EE4F8B588E368F1;
	setp.ne.s32 	%p30, %r94, 1000;
	and.pred  	%p36, %p29, %p30;
	or.pred  	%p31, %p28, %p36;
	@%p31 bra 	$L__BB1_47;
	add.u64 	%rd25, %SP, 0;
	add.u64 	%rd26, %SPL, 0;
	st.local.u32 	[%rd26], %r94;
	st.local.f64 	[%rd26+8], %fd1;
	mov.u64 	%rd27, $str;
	cvta.global.u64 	%rd28, %rd27;
	{ // callseq 0, 0
	.param .b64 param0;
	st.param.b64 	[param0], %rd28;
	.param .b64 param1;
	st.param.b64 	[param1], %rd25;
	.param .b32 retval0;
	call.uni (retval0), 
	vprintf, 
	(
	param0, 
	param1
	);
	ld.param.b32 	%r87, [retval0];
	} // callseq 0
	mov.pred 	%p36, 0;
$L__BB1_47:
	setp.ne.s64 	%p33, %rd2, 0;
	@%p33 bra 	$L__BB1_49;
	// begin inline asm
	trap;
	// end inline asm
$L__BB1_49:
	barrier.sync 	0;
	@%p26 bra 	$L__BB1_52;
	// begin inline asm
	atom.add.release.gpu.u32 %r89,[%rd8],%r4;
	// end inline asm
$L__BB1_51:
	// begin inline asm
	ld.acquire.gpu.u32 %r91,[%rd8];
	// end inline asm
	xor.b32  	%r92, %r91, %r89;
	setp.gt.s32 	%p35, %r92, -1;
	@%p35 bra 	$L__BB1_51;
$L__BB1_52:
	barrier.sync 	0;
	@%p36 bra 	$L__BB1_1;
	ret;

}
	// .globl	_Z6solve1Pfii
.visible .entry _Z6solve1Pfii(
	.param .u64 .ptr .align 1 _Z6solve1Pfii_param_0,
	.param .u32 _Z6solve1Pfii_param_1,
	.param .u32 _Z6solve1Pfii_param_2
)
{
	.local .align 16 .b8 	__local_depot2[16];
	.reg .b64 	%SP;
	.reg .b64 	%SPL;
	.reg .pred 	%p<28>;
	.reg .b32 	%r<104>;
	.reg .b32 	%f<34>;
	.reg .b64 	%rd<26>;
	.reg .b64 	%fd<4>;
	// demoted variable
	.shared .align 4 .b8 _ZZ6solve1PfiiE2as[1296];
	mov.u64 	%SPL, __local_depot2;
	cvta.local.u64 	%SP, %SPL;
	ld.param.u64 	%rd7, [_Z6solve1Pfii_param_0];
	ld.param.u32 	%r31, [_Z6solve1Pfii_param_1];
	ld.param.u32 	%r32, [_Z6solve1Pfii_param_2];
	cvta.to.global.u64 	%rd1, %rd7;
	// begin inline asm
	mov.u32 %r33, %envreg2;
	// end inline asm
	cvt.u64.u32 	%rd8, %r33;
	// begin inline asm
	mov.u32 %r34, %envreg1;
	// end inline asm
	cvt.u64.u32 	%rd9, %r34;
	shl.b64 	%rd10, %rd9, 32;
	or.b64  	%rd2, %rd10, %rd8;
	mov.u32 	%r36, %ctaid.x;
	mov.u32 	%r37, %ctaid.y;
	mov.u32 	%r1, %ctaid.z;
	mov.u32 	%r2, %tid.x;
	mov.u32 	%r3, %tid.y;
	mov.u32 	%r38, %nctaid.x;
	mov.u32 	%r39, %nctaid.y;
	mul.lo.s32 	%r40, %r38, %r39;
	mov.u32 	%r4, %nctaid.z;
	mul.lo.s32 	%r41, %r40, %r4;
	add.s32 	%r42, %r36, %r37;
	neg.s32 	%r43, %r1;
	setp.eq.s32 	%p3, %r42, %r43;
	sub.s32 	%r44, -2147483647, %r41;
	selp.b32 	%r5, %r44, 1, %p3;
	add.s32 	%r6, %r31, 2;
	mov.u32 	%r45, _ZZ6solve1PfiiE2as;
	mad.lo.s32 	%r7, %r2, 72, %r45;
	add.s32 	%r8, %r7, 72;
	shl.b32 	%r46, %r3, 2;
	add.s32 	%r9, %r8, %r46;
	add.s32 	%r10, %r45, %r46;
	shl.b32 	%r11, %r4, 4;
	mov.b32 	%r98, 0;
	add.s64 	%rd11, %rd2, 4;
	mul.wide.s32 	%rd16, %r6, 4;
	add.u64 	%rd20, %SP, 0;
	mov.u64 	%rd22, $str;
$L__BB2_1:
	mov.u32 	%r47, %ctaid.x;
	mov.u32 	%r48, %ctaid.y;
	or.b32  	%r49, %r47, %r48;
	or.b32  	%r50, %r49, %r1;
	or.b32  	%r51, %r50, %r2;
	or.b32  	%r52, %r51, %r3;
	setp.ne.s32 	%p4, %r52, 0;
	@%p4 bra 	$L__BB2_3;
	mov.b32 	%r53, 0;
	st.global.u32 	[diff], %r53;
$L__BB2_3:
	setp.ne.s64 	%p5, %rd2, 0;
	@%p5 bra 	$L__BB2_5;
	// begin inline asm
	trap;
	// end inline asm
$L__BB2_5:
	add.s32 	%r54, %r2, %r3;
	mov.u32 	%r55, %tid.z;
	or.b32  	%r56, %r54, %r55;
	setp.ne.s32 	%p6, %r56, 0;
	barrier.sync 	0;
	@%p6 bra 	$L__BB2_8;
	// begin inline asm
	atom.add.release.gpu.u32 %r57,[%rd11],%r5;
	// end inline asm
$L__BB2_7:
	// begin inline asm
	ld.acquire.gpu.u32 %r59,[%rd11];
	// end inline asm
	xor.b32  	%r60, %r59, %r57;
	setp.gt.s32 	%p7, %r60, -1;
	@%p7 bra 	$L__BB2_7;
$L__BB2_8:
	setp.lt.s32 	%p8, %r32, 1;
	barrier.sync 	0;
	mov.f32 	%f32, 0f00000000;
	@%p8 bra 	$L__BB2_22;
	mov.f32 	%f32, 0f00000000;
	mov.b32 	%r99, 0;
	mov.u32 	%r100, %r1;
$L__BB2_10:
	sub.s32 	%r16, 1, %r100;
	setp.ge.s32 	%p9, %r16, %r32;
	@%p9 bra 	$L__BB2_21;
	mov.u32 	%r62, %ctaid.x;
	mad.lo.s32 	%r63, %r32, %r62, %r99;
	shl.b32 	%r64, %r63, 4;
	add.s32 	%r65, %r64, %r2;
	mul.lo.s32 	%r66, %r65, %r6;
	add.s32 	%r67, %r66, %r6;
	neg.s32 	%r103, %r100;
	mov.u32 	%r68, %ctaid.y;
	mul.lo.s32 	%r69, %r68, %r32;
	shl.b32 	%r70, %r69, 4;
	add.s32 	%r71, %r3, %r70;
	add.s32 	%r72, %r71, %r67;
	shl.b32 	%r73, %r100, 4;
	sub.s32 	%r102, %r72, %r73;
	add.s32 	%r74, %r71, %r66;
	sub.s32 	%r101, %r74, %r73;
$L__BB2_12:
	setp.ne.s32 	%p10, %r2, 0;
	add.s32 	%r75, %r102, 17;
	mul.wide.s32 	%rd13, %r75, 4;
	add.s64 	%rd4, %rd1, %rd13;
	ld.global.f32 	%f8, [%rd4];
	st.shared.f32 	[%r9+4], %f8;
	@%p10 bra 	$L__BB2_14;
	add.s32 	%r76, %r101, 17;
	mul.wide.s32 	%rd14, %r76, 4;
	add.s64 	%rd15, %rd1, %rd14;
	ld.global.f32 	%f9, [%rd15];
	st.shared.f32 	[%r10+4], %f9;
$L__BB2_14:
	setp.ne.s32 	%p11, %r3, 0;
	@%p11 bra 	$L__BB2_16;
	ld.global.f32 	%f10, [%rd4+-4];
	st.shared.f32 	[%r8], %f10;
$L__BB2_16:
	setp.ne.s32 	%p12, %r2, 15;
	@%p12 bra 	$L__BB2_18;
	add.s64 	%rd17, %rd4, %rd16;
	ld.global.f32 	%f11, [%rd17];
	st.shared.f32 	[%r10+1228], %f11;
$L__BB2_18:
	setp.ne.s32 	%p13, %r3, 15;
	@%p13 bra 	$L__BB2_20;
	ld.global.f32 	%f12, [%rd4+4];
	st.shared.f32 	[%r7+140], %f12;
$L__BB2_20:
	ld.shared.f32 	%f13, [%r9+4];
	bar.sync 	0;
	ld.shared.f32 	%f14, [%r9+4];
	ld.shared.f32 	%f15, [%r9];
	add.f32 	%f16, %f14, %f15;
	ld.shared.f32 	%f17, [%r9+8];
	add.f32 	%f18, %f16, %f17;
	ld.shared.f32 	%f19, [%r9+76];
	add.f32 	%f20, %f18, %f19;
	ld.shared.f32 	%f21, [%r9+-68];
	add.f32 	%f22, %f20, %f21;
	cvt.f64.f32 	%fd2, %f22;
	mul.f64 	%fd3, %fd2, 0d3FC999999999999A;
	cvt.rn.f32.f64 	%f23, %fd3;
	st.global.f32 	[%rd4], %f23;
	sub.f32 	%f24, %f23, %f13;
	abs.f32 	%f25, %f24;
	add.f32 	%f32, %f32, %f25;
	bar.sync 	0;
	add.s32 	%r103, %r103, %r4;
	add.s32 	%r77, %r103, 1;
	add.s32 	%r102, %r102, %r11;
	add.s32 	%r101, %r101, %r11;
	setp.lt.s32 	%p14, %r77, %r32;
	@%p14 bra 	$L__BB2_12;
$L__BB2_21:
	add.s32 	%r99, %r99, 1;
	setp.ne.s32 	%p15, %r99, %r32;
	mov.u32 	%r100, %r16;
	@%p15 bra 	$L__BB2_10;
$L__BB2_22:
	setp.ne.s64 	%p16, %rd2, 0;
	atom.global.add.f32 	%f26, [diff], %f32;
	@%p16 bra 	$L__BB2_24;
	// begin inline asm
	trap;
	// end inline asm
$L__BB2_24:
	add.s32 	%r78, %r2, %r3;
	mov.u32 	%r79, %tid.z;
	or.b32  	%r27, %r78, %r79;
	setp.ne.s32 	%p17, %r27, 0;
	barrier.sync 	0;
	@%p17 bra 	$L__BB2_27;
	// begin inline asm
	atom.add.release.gpu.u32 %r80,[%rd11],%r5;
	// end inline asm
$L__BB2_26:
	// begin inline asm
	ld.acquire.gpu.u32 %r82,[%rd11];
	// end inline asm
	xor.b32  	%r83, %r82, %r80;
	setp.gt.s32 	%p18, %r83, -1;
	@%p18 bra 	$L__BB2_26;
$L__BB2_27:
	ld.param.u32 	%r97, [_Z6solve1Pfii_param_1];
	mov.u32 	%r84, %ctaid.x;
	mov.u32 	%r85, %ctaid.y;
	or.b32  	%r86, %r84, %r85;
	or.b32  	%r87, %r86, %r1;
	or.b32  	%r88, %r87, %r2;
	or.b32  	%r89, %r88, %r3;
	setp.ne.s32 	%p19, %r89, 0;
	barrier.sync 	0;
	add.s32 	%r98, %r98, 1;
	ld.global.f32 	%f27, [diff];
	mul.lo.s32 	%r90, %r97, %r97;
	cvt.rn.f32.u32 	%f28, %r90;
	div.rn.f32 	%f29, %f27, %f28;
	cvt.f64.f32 	%fd1, %f29;
	setp.geu.f64 	%p20, %fd1, 0d3EE4F8B588E368F1;
	setp.ne.s32 	%p21, %r98, 1000;
	and.pred  	%p27, %p20, %p21;
	or.pred  	%p22, %p19, %p27;
	@%p22 bra 	$L__BB2_29;
	cvta.to.local.u64 	%rd21, %rd20;
	st.local.u32 	[%rd21], %r98;
	st.local.f64 	[%rd21+8], %fd1;
	cvta.global.u64 	%rd23, %rd22;
	{ // callseq 1, 0
	.param .b64 param0;
	st.param.b64 	[param0], %rd23;
	.param .b64 param1;
	st.param.b64 	[param1], %rd20;
	.param .b32 retval0;
	call.uni (retval0), 
	vprintf, 
	(
	param0, 
	param1
	);
	ld.param.b32 	%r91, [retval0];
	} // callseq 1
	mov.pred 	%p27, 0;
$L__BB2_29:
	setp.ne.s64 	%p24, %rd2, 0;
	@%p24 bra 	$L__BB2_31;
	// begin inline asm
	trap;
	// end inline asm
$L__BB2_31:
	barrier.sync 	0;
	@%p17 bra 	$L__BB2_34;
	// begin inline asm
	atom.add.release.gpu.u32 %r93,[%rd11],%r5;
	// end inline asm
$L__BB2_33:
	// begin inline asm
	ld.acquire.gpu.u32 %r95,[%rd11];
	// end inline asm
	xor.b32  	%r96, %r95, %r93;
	setp.gt.s32 	%p26, %r96, -1;
	@%p26 bra 	$L__BB2_33;
$L__BB2_34:
	barrier.sync 	0;
	@%p27 bra 	$L__BB2_1;
	ret;

}


// ===== COMPILED SASS (sm_100) =====

	.target	sm_100

	.elftype	@"ET_EXEC"


//--------------------- .note.nv.tkinfo           --------------------------
	.section	.note.nv.tkinfo,"",@"SHT_NOTE"
	.sectionflags	@"SHF_NOTE_NV_TKINFO"
	.tkinfo
        /*0018*/ 	.word	0x00000002
        /*0030*/ 	.string	""
        /*0030*/ 	.string	"ptxas"
        /*0030*/ 	.string	"Cuda compilation tools, release 13.0, V13.0.88"
        /*0030*/ 	.string	"Build cuda_13.0.r13.0/compiler.36424714_0"
        /*0030*/ 	.string	"-arch sm_100 -m 64 "



//--------------------- .note.nv.cuinfo           --------------------------
	.section	.note.nv.cuinfo,"",@"SHT_NOTE"
	.sectionflags	@"SHF_NOTE_NV_CUINFO"
        /*0018*/ 	.short	0x0002
        /*001a*/ 	.short	0x0064
        /*001c*/ 	.short	0x0082
	.zero		2


//--------------------- .nv.info                  --------------------------
	.section	.nv.info,"",@"SHT_CUDA_INFO"
	.align	4


	//----- nvinfo : EIATTR_REGCOUNT
	.align		4
        /*0000*/ 	.byte	0x04, 0x2f
        /*0002*/ 	.short	(.L_13 - .L_12)
	.align		4
.L_12:
        /*0004*/ 	.word	index@(_Z11init_kernelPfP17curandStateXORWOWji)
        /*0008*/ 	.word	0x0000001f


	//----- nvinfo : EIATTR_FRAME_SIZE
	.align		4
.L_13:
        /*000c*/ 	.byte	0x04, 0x11
        /*000e*/ 	.short	(.L_15 - .L_14)
	.align		4
.L_14:
        /*0010*/ 	.word	index@(_Z11init_kernelPfP17curandStateXORWOWji)
        /*0014*/ 	.word	0x00000000


	//----- nvinfo : EIATTR_REGCOUNT
	.align		4
.L_15:
        /*0018*/ 	.byte	0x04, 0x2f
        /*001a*/ 	.short	(.L_17 - .L_16)
	.align		4
.L_16:
        /*001c*/ 	.word	index@(_Z5solvePfii)
        /*0020*/ 	.word	0x00000020


	//----- nvinfo : EIATTR_FRAME_SIZE
	.align		4
.L_17:
        /*0024*/ 	.byte	0x04, 0x11
        /*0026*/ 	.short	(.L_19 - .L_18)
	.align		4
.L_18:
        /*0028*/ 	.word	index@($__internal_1_$__cuda_sm3x_div_rn_noftz_f32_slowpath)
        /*002c*/ 	.word	0x00000010


	//----- nvinfo : EIATTR_FRAME_SIZE
	.align		4
.L_19:
        /*0030*/ 	.byte	0x04, 0x11
        /*0032*/ 	.short	(.L_21 - .L_20)
	.align		4
.L_20:
        /*0034*/ 	.word	index@(_Z5solvePfii)
        /*0038*/ 	.word	0x00000010


	//----- nvinfo : EIATTR_REGCOUNT
	.align		4
.L_21:
        /*003c*/ 	.byte	0x04, 0x2f
        /*003e*/ 	.short	(.L_23 - .L_22)
	.align		4
.L_22:
        /*0040*/ 	.word	index@(_Z6solve1Pfii)
        /*0044*/ 	.word	0x0000001f


	//----- nvinfo : EIATTR_FRAME_SIZE
	.align		4
.L_23:
        /*0048*/ 	.byte	0x04, 0x11
        /*004a*/ 	.short	(.L_25 - .L_24)
	.align		4
.L_24:
        /*004c*/ 	.word	index@($__internal_0_$__cuda_sm3x_div_rn_noftz_f32_slowpath)
        /*0050*/ 	.word	0x00000010


	//----- nvinfo : EIATTR_FRAME_SIZE
	.align		4
.L_25:
        /*0054*/ 	.byte	0x04, 0x11
        /*0056*/ 	.short	(.L_27 - .L_26)
	.align		4
.L_26:
        /*0058*/ 	.word	index@(_Z6solve1Pfii)
        /*005c*/ 	.word	0x00000010


	//----- nvinfo : EIATTR_MIN_STACK_SIZE
	.align		4
.L_27:
        /*0060*/ 	.byte	0x04, 0x12
        /*0062*/ 	.short	(.L_29 - .L_28)
	.align		4
.L_28:
        /*0064*/ 	.word	index@(_Z6solve1Pfii)
        /*0068*/ 	.word	0x00000010


	//----- nvinfo : EIATTR_MIN_STACK_SIZE
	.align		4
.L_29:
        /*006c*/ 	.byte	0x04, 0x12
        /*006e*/ 	.short	(.L_31 - .L_30)
	.align		4
.L_30:
        /*0070*/ 	.word	index@(_Z5solvePfii)
        /*0074*/ 	.word	0x00000010


	//----- nvinfo : EIATTR_MIN_STACK_SIZE
	.align		4
.L_31:
        /*0078*/ 	.byte	0x04, 0x12
        /*007a*/ 	.short	(.L_33 - .L_32)
	.align		4
.L_32:
        /*007c*/ 	.word	index@(_Z11init_kernelPfP17curandStateXORWOWji)
        /*0080*/ 	.word	0x00000000
.L_33:


//--------------------- .nv.compat                --------------------------
	.section	.nv.compat,"",@"SHT_CUDA_COMPAT_INFO"
	.align	4
        /*0000*/ 	.byte	0x02, 0x09, 0x00, 0x00, 0x02, 0x02, 0x01, 0x00, 0x02, 0x05, 0x05, 0x00, 0x03, 0x07, 0x01, 0x01
        /*0010*/ 	.byte	0x02, 0x03, 0x00, 0x00, 0x02, 0x06, 0x01, 0x00, 0x04, 0x0b, 0x08, 0x00, 0x01, 0x00, 0x00, 0x00
        /*0020*/ 	.byte	0x00, 0x00, 0x00, 0x00


//--------------------- .nv.info._Z6solve1Pfii    --------------------------
	.section	.nv.info._Z6solve1Pfii,"",@"SHT_CUDA_INFO"
	.sectionflags	@""
	.align	4


	//----- nvinfo : EIATTR_CUDA_API_VERSION
	.align		4
        /*0000*/ 	.byte	0x04, 0x37
        /*0002*/ 	.short	(.L_35 - .L_34)
.L_34:
        /*0004*/ 	.word	0x00000082


	//----- nvinfo : EIATTR_KPARAM_INFO
	.align		4
.L_35:
        /*0008*/ 	.byte	0x04, 0x17
        /*000a*/ 	.short	(.L_37 - .L_36)
.L_36:
        /*000c*/ 	.word	0x00000000
        /*0010*/ 	.short	0x0002
        /*0012*/ 	.short	0x000c
        /*0014*/ 	.byte	0x00, 0xf0, 0x11, 0x00


	//----- nvinfo : EIATTR_KPARAM_INFO
	.align		4
.L_37:
        /*0018*/ 	.byte	0x04, 0x17
        /*001a*/ 	.short	(.L_39 - .L_38)
.L_38:
        /*001c*/ 	.word	0x00000000
        /*0020*/ 	.short	0x0001
        /*0022*/ 	.short	0x0008
        /*0024*/ 	.byte	0x00, 0xf0, 0x11, 0x00


	//----- nvinfo : EIATTR_KPARAM_INFO
	.align		4
.L_39:
        /*0028*/ 	.byte	0x04, 0x17
        /*002a*/ 	.short	(.L_41 - .L_40)
.L_40:
        /*002c*/ 	.word	0x00000000
        /*0030*/ 	.short	0x0000
        /*0032*/ 	.short	0x0000
        /*0034*/ 	.byte	0x00, 0xf5, 0x21, 0x00


	//----- nvinfo : EIATTR_SPARSE_MMA_MASK
	.align		4
.L_41:
        /*0038*/ 	.byte	0x03, 0x50
        /*003a*/ 	.short	0x0000


	//----- nvinfo : EIATTR_MAXREG_COUNT
	.align		4
        /*003c*/ 	.byte	0x03, 0x1b
        /*003e*/ 	.short	0x00ff


	//----- nvinfo : EIATTR_NUM_BARRIERS
	.align		4
        /*0040*/ 	.byte	0x02, 0x4c
        /*0042*/ 	.byte	0x01
	.zero		1


	//----- nvinfo : EIATTR_EXTERNS
	.align		4
        /*0044*/ 	.byte	0x04, 0x0f
        /*0046*/ 	.short	(.L_43 - .L_42)


	//   ....[0]....
	.align		4
.L_42:
        /*0048*/ 	.word	index@(vprintf)


	//----- nvinfo : EIATTR_MERCURY_ISA_VERSION
	.align		4
.L_43:
        /*004c*/ 	.byte	0x03, 0x5f
        /*004e*/ 	.short	0x0101


	//----- nvinfo : EIATTR_INT_WARP_WIDE_INSTR_OFFSETS
	.align		4
        /*0050*/ 	.byte	0x04, 0x31
        /*0052*/ 	.short	(.L_45 - .L_44)


	//   ....[0]....
.L_44:
        /*0054*/ 	.word	0x000003d0


	//   ....[1]....
        /*0058*/ 	.word	0x000004f0


	//   ....[2]....
        /*005c*/ 	.word	0x00000bb0


	//   ....[3]....
        /*0060*/ 	.word	0x00000cd0


	//   ....[4]....
        /*0064*/ 	.word	0x00001140


	//   ....[5]....
        /*0068*/ 	.word	0x00001260


	//----- nvinfo : EIATTR_COOP_GROUP_MASK_REGIDS
	.align		4
.L_45:
        /*006c*/ 	.byte	0x04, 0x29
        /*006e*/ 	.short	(.L_47 - .L_46)


	//   ....[0]....
.L_46:
        /*0070*/ 	.word	0xffffffff


	//   ....[1]....
        /*0074*/ 	.word	0xffffffff


	//   ....[2]....
        /*0078*/ 	.word	0xffffffff


	//   ....[3]....
        /*007c*/ 	.word	0xffffffff


	//   ....[4]....
        /*0080*/ 	.word	0xffffffff


	//   ....[5]....
        /*0084*/ 	.word	0xffffffff


	//   ....[6]....
        /*0088*/ 	.word	0x0500000f


	//   ....[7]....
        /*008c*/ 	.word	0x0500000f


	//   ....[8]....
        /*0090*/ 	.word	0x0500000f


	//   ....[9]....
        /*0094*/ 	.word	0x0500000f


	//   ....[10]....
        /*0098*/ 	.word	0x0500000f


	//   ....[11]....
        /*009c*/ 	.word	0x0500000f


	//----- nvinfo : EIATTR_COOP_GROUP_INSTR_OFFSETS
	.align		4
.L_47:
        /*00a0*/ 	.byte	0x04, 0x28
        /*00a2*/ 	.short	(.L_49 - .L_48)


	//   ....[0]....
.L_48:
        /*00a4*/ 	.word	0x00000370


	//   ....[1]....
        /*00a8*/ 	.word	0x000005a0


	//   ....[2]....
        /*00ac*/ 	.word	0x00000b70


	//   ....[3]....
        /*00b0*/ 	.word	0x00000dc0


	//   ....[4]....
        /*00b4*/ 	.word	0x000010f0


	//   ....[5]....
        /*00b8*/ 	.word	0x00001310


	//   ....[6]....
        /*00bc*/ 	.word	0x000013e0


	//   ....[7]....
        /*00c0*/ 	.word	0x000014a0


	//   ....[8]....
        /*00c4*/ 	.word	0x00001560


	//   ....[9]....
        /*00c8*/ 	.word	0x00001620


	//   ....[10]....
        /*00cc*/ 	.word	0x000016e0


	//   ....[11]....
        /*00d0*/ 	.word	0x000017a0


	//----- nvinfo : EIATTR_VRC_CTA_INIT_COUNT
	.align		4
.L_49:
        /*00d4*/ 	.byte	0x02, 0x4a
	.zero		1
	.zero		1


	//----- nvinfo : EIATTR_SYSCALL_OFFSETS
	.align		4
        /*00d8*/ 	.byte	0x04, 0x46
        /*00da*/ 	.short	(.L_51 - .L_50)


	//   ....[0]....
.L_50:
        /*00dc*/ 	.word	0x00001010


	//----- nvinfo : EIATTR_EXIT_INSTR_OFFSETS
	.align		4
.L_51:
        /*00e0*/ 	.byte	0x04, 0x1c
        /*00e2*/ 	.short	(.L_53 - .L_52)


	//   ....[0]....
.L_52:
        /*00e4*/ 	.word	0x00001330


	//----- nvinfo : EIATTR_CRS_STACK_SIZE
	.align		4
.L_53:
        /*00e8*/ 	.byte	0x04, 0x1e
        /*00ea*/ 	.short	(.L_55 - .L_54)
.L_54:
        /*00ec*/ 	.word	0x00000000


	//----- nvinfo : EIATTR_CBANK_PARAM_SIZE
	.align		4
.L_55:
        /*00f0*/ 	.byte	0x03, 0x19
        /*00f2*/ 	.short	0x0010


	//----- nvinfo : EIATTR_PARAM_CBANK
	.align		4
        /*00f4*/ 	.byte	0x04, 0x0a
        /*00f6*/ 	.short	(.L_57 - .L_56)
	.align		4
.L_56:
        /*00f8*/ 	.word	index@(.nv.constant0._Z6solve1Pfii)
        /*00fc*/ 	.short	0x0380
        /*00fe*/ 	.short	0x0010


	//----- nvinfo : EIATTR_SW_WAR
	.align		4
.L_57:
        /*0100*/ 	.byte	0x04, 0x36
        /*0102*/ 	.short	(.L_59 - .L_58)
.L_58:
        /*0104*/ 	.word	0x00000008
.L_59:


//--------------------- .nv.info._Z5solvePfii     --------------------------
	.section	.nv.info._Z5solvePfii,"",@"SHT_CUDA_INFO"
	.sectionflags	@""
	.align	4


	//----- nvinfo : EIATTR_CUDA_API_VERSION
	.align		4
        /*0000*/ 	.byte	0x04, 0x37
        /*0002*/ 	.short	(.L_61 - .L_60)
.L_60:
        /*0004*/ 	.word	0x00000082


	//----- nvinfo : EIATTR_KPARAM_INFO
	.align		4
.L_61:
        /*0008*/ 	.byte	0x04, 0x17
        /*000a*/ 	.short	(.L_63 - .L_62)
.L_62:
        /*000c*/ 	.word	0x00000000
        /*0010*/ 	.short	0x0002
        /*0012*/ 	.short	0x000c
        /*0014*/ 	.byte	0x00, 0xf0, 0x11, 0x00


	//----- nvinfo : EIATTR_KPARAM_INFO
	.align		4
.L_63:
        /*0018*/ 	.byte	0x04, 0x17
        /*001a*/ 	.short	(.L_65 - .L_64)
.L_64:
        /*001c*/ 	.word	0x00000000
        /*0020*/ 	.short	0x0001
        /*0022*/ 	.short	0x0008
        /*0024*/ 	.byte	0x00, 0xf0, 0x11, 0x00


	//----- nvinfo : EIATTR_KPARAM_INFO
	.align		4
.L_65:
        /*0028*/ 	.byte	0x04, 0x17
        /*002a*/ 	.short	(.L_67 - .L_66)
.L_66:
        /*002c*/ 	.word	0x00000000
        /*0030*/ 	.short	0x0000
        /*0032*/ 	.short	0x0000
        /*0034*/ 	.byte	0x00, 0xf5, 0x21, 0x00


	//----- nvinfo : EIATTR_SPARSE_MMA_MASK
	.align		4
.L_67:
        /*0038*/ 	.byte	0x03, 0x50
        /*003a*/ 	.short	0x0000


	//----- nvinfo : EIATTR_MAXREG_COUNT
	.align		4
        /*003c*/ 	.byte	0x03, 0x1b
        /*003e*/ 	.short	0x00ff


	//----- nvinfo : EIATTR_NUM_BARRIERS
	.align		4
        /*0040*/ 	.byte	0x02, 0x4c
        /*0042*/ 	.byte	0x01
	.zero		1


	//----- nvinfo : EIATTR_EXTERNS
	.align		4
        /*0044*/ 	.byte	0x04, 0x0f
        /*0046*/ 	.short	(.L_69 - .L_68)


	//   ....[0]....
	.align		4
.L_68:
        /*0048*/ 	.word	index@(vprintf)


	//----- nvinfo : EIATTR_MERCURY_ISA_VERSION
	.align		4
.L_69:
        /*004c*/ 	.byte	0x03, 0x5f
        /*004e*/ 	.short	0x0101


	//----- nvinfo : EIATTR_INT_WARP_WIDE_INSTR_OFFSETS
	.align		4
        /*0050*/ 	.byte	0x04, 0x31
        /*0052*/ 	.short	(.L_71 - .L_70)


	//   ....[0]....
.L_70:
        /*0054*/ 	.word	0x000003b0


	//   ....[1]....
        /*0058*/ 	.word	0x000004c0


	//   ....[2]....
        /*005c*/ 	.word	0x00001070


	//   ....[3]....
        /*0060*/ 	.word	0x00001180


	//   ....[4]....
        /*0064*/ 	.word	0x00001590


	//   ....[5]....
        /*0068*/ 	.word	0x000016a0


	//----- nvinfo : EIATTR_COOP_GROUP_MASK_REGIDS
	.align		4
.L_71:
        /*006c*/ 	.byte	0x04, 0x29
        /*006e*/ 	.short	(.L_73 - .L_72)


	//   ....[0]....
.L_72:
        /*0070*/ 	.word	0xffffffff


	//   ....[1]....
        /*0074*/ 	.word	0xffffffff


	//   ....[2]....
        /*0078*/ 	.word	0xffffffff


	//   ....[3]....
        /*007c*/ 	.word	0xffffffff


	//   ....[4]....
        /*0080*/ 	.word	0xffffffff


	//   ....[5]....
        /*0084*/ 	.word	0xffffffff


	//   ....[6]....
        /*0088*/ 	.word	0x0500000f


	//   ....[7]....
        /*008c*/ 	.word	0x0500000f


	//   ....[8]....
        /*0090*/ 	.word	0x0500000f


	//   ....[9]....
        /*0094*/ 	.word	0x0500000f


	//   ....[10]....
        /*0098*/ 	.word	0x0500000f


	//   ....[11]....
        /*009c*/ 	.word	0x0500000f


	//----- nvinfo : EIATTR_COOP_GROUP_INSTR_OFFSETS
	.align		4
.L_73:
        /*00a0*/ 	.byte	0x04, 0x28
        /*00a2*/ 	.short	(.L_75 - .L_74)


	//   ....[0]....
.L_74:
        /*00a4*/ 	.word	0x00000350


	//   ....[1]....
        /*00a8*/ 	.word	0x00000570


	//   ....[2]....
        /*00ac*/ 	.word	0x00001030


	//   ....[3]....
        /*00b0*/ 	.word	0x00001230


	//   ....[4]....
        /*00b4*/ 	.word	0x00001540


	//   ....[5]....
        /*00b8*/ 	.word	0x00001750


	//   ....[6]....
        /*00bc*/ 	.word	0x00001820


	//   ....[7]....
        /*00c0*/ 	.word	0x000018e0


	//   ....[8]....
        /*00c4*/ 	.word	0x000019a0


	//   ....[9]....
        /*00c8*/ 	.word	0x00001a60


	//   ....[10]....
        /*00cc*/ 	.word	0x00001b20


	//   ....[11]....
        /*00d0*/ 	.word	0x00001be0


	//----- nvinfo : EIATTR_VRC_CTA_INIT_COUNT
	.align		4
.L_75:
        /*00d4*/ 	.byte	0x02, 0x4a
	.zero		1
	.zero		1


	//----- nvinfo : EIATTR_SYSCALL_OFFSETS
	.align		4
        /*00d8*/ 	.byte	0x04, 0x46
        /*00da*/ 	.short	(.L_77 - .L_76)


	//   ....[0]....
.L_76:
        /*00dc*/ 	.word	0x00001460


	//----- nvinfo : EIATTR_EXIT_INSTR_OFFSETS
	.align		4
.L_77:
        /*00e0*/ 	.byte	0x04, 0x1c
        /*00e2*/ 	.short	(.L_79 - .L_78)


	//   ....[0]....
.L_78:
        /*00e4*/ 	.word	0x00001770


	//----- nvinfo : EIATTR_CRS_STACK_SIZE
	.align		4
.L_79:
        /*00e8*/ 	.byte	0x04, 0x1e
        /*00ea*/ 	.short	(.L_81 - .L_80)
.L_80:
        /*00ec*/ 	.word	0x00000000


	//----- nvinfo : EIATTR_CBANK_PARAM_SIZE
	.align		4
.L_81:
        /*00f0*/ 	.byte	0x03, 0x19
        /*00f2*/ 	.short	0x0010


	//----- nvinfo : EIATTR_PARAM_CBANK
	.align		4
        /*00f4*/ 	.byte	0x04, 0x0a
        /*00f6*/ 	.short	(.L_83 - .L_82)
	.align		4
.L_82:
        /*00f8*/ 	.word	index@(.nv.constant0._Z5solvePfii)
        /*00fc*/ 	.short	0x0380
        /*00fe*/ 	.short	0x0010


	//----- nvinfo : EIATTR_SW_WAR
	.align		4
.L_83:
        /*0100*/ 	.byte	0x04, 0x36
        /*0102*/ 	.short	(.L_85 - .L_84)
.L_84:
        /*0104*/ 	.word	0x00000008
.L_85:


//--------------------- .nv.info._Z11init_kernelPfP17curandStateXORWOWji --------------------------
	.section	.nv.info._Z11init_kernelPfP17curandStateXORWOWji,"",@"SHT_CUDA_INFO"
	.sectionflags	@""
	.align	4


	//----- nvinfo : EIATTR_CUDA_API_VERSION
	.align		4
        /*0000*/ 	.byte	0x04, 0x37
        /*0002*/ 	.short	(.L_87 - .L_86)
.L_86:
        /*0004*/ 	.word	0x00000082


	//----- nvinfo : EIATTR_KPARAM_INFO
	.align		4
.L_87:
        /*0008*/ 	.byte	0x04, 0x17
        /*000a*/ 	.short	(.L_89 - .L_88)
.L_88:
        /*000c*/ 	.word	0x00000000
        /*0010*/ 	.short	0x0003
        /*0012*/ 	.short	0x0014
        /*0014*/ 	.byte	0x00, 0xf0, 0x11, 0x00


	//----- nvinfo : EIATTR_KPARAM_INFO
	.align		4
.L_89:
        /*0018*/ 	.byte	0x04, 0x17
        /*001a*/ 	.short	(.L_91 - .L_90)
.L_90:
        /*001c*/ 	.word	0x00000000
        /*0020*/ 	.short	0x0002
        /*0022*/ 	.short	0x0010
        /*0024*/ 	.byte	0x00, 0xf0, 0x11, 0x00


	//----- nvinfo : EIATTR_KPARAM_INFO
	.align		4
.L_91:
        /*0028*/ 	.byte	0x04, 0x17
        /*002a*/ 	.short	(.L_93 - .L_92)
.L_92:
        /*002c*/ 	.word	0x00000000
        /*0030*/ 	.short	0x0001
        /*0032*/ 	.short	0x0008
        /*0034*/ 	.byte	0x00, 0xf5, 0x21, 0x00


	//----- nvinfo : EIATTR_KPARAM_INFO
	.align		4
.L_93:
        /*0038*/ 	.byte	0x04, 0x17
        /*003a*/ 	.short	(.L_95 - .L_94)
.L_94:
        /*003c*/ 	.word	0x00000000
        /*0040*/ 	.short	0x0000
        /*0042*/ 	.short	0x0000
        /*0044*/ 	.byte	0x00, 0xf5, 0x21, 0x00


	//----- nvinfo : EIATTR_SPARSE_MMA_MASK
	.align		4
.L_95:
        /*0048*/ 	.byte	0x03, 0x50
        /*004a*/ 	.short	0x0000


	//----- nvinfo : EIATTR_MAXREG_COUNT
	.align		4
        /*004c*/ 	.byte	0x03, 0x1b
        /*004e*/ 	.short	0x00ff


	//----- nvinfo : EIATTR_MERCURY_ISA_VERSION
	.align		4
        /*0050*/ 	.byte	0x03, 0x5f
        /*0052*/ 	.short	0x0101


	//----- nvinfo : EIATTR_VRC_CTA_INIT_COUNT
	.align		4
        /*0054*/ 	.byte	0x02, 0x4a
	.zero		1
	.zero		1


	//----- nvinfo : EIATTR_EXIT_INSTR_OFFSETS
	.align		4
        /*0058*/ 	.byte	0x04, 0x1c
        /*005a*/ 	.short	(.L_97 - .L_96)


	//   ....[0]....
.L_96:
        /*005c*/ 	.word	0x00000090


	//   ....[1]....
        /*0060*/ 	.word	0x00001180


	//----- nvinfo : EIATTR_CRS_STACK_SIZE
	.align		4
.L_97:
        /*0064*/ 	.byte	0x04, 0x1e
        /*0066*/ 	.short	(.L_99 - .L_98)
.L_98:
        /*0068*/ 	.word	0x00000000


	//----- nvinfo : EIATTR_CBANK_PARAM_SIZE
	.align		4
.L_99:
        /*006c*/ 	.byte	0x03, 0x19
        /*006e*/ 	.short	0x0018


	//----- nvinfo : EIATTR_PARAM_CBANK
	.align		4
        /*0070*/ 	.byte	0x04, 0x0a
        /*0072*/ 	.short	(.L_101 - .L_100)
	.align		4
.L_100:
        /*0074*/ 	.word	index@(.nv.constant0._Z11init_kernelPfP17curandStateXORWOWji)
        /*0078*/ 	.short	0x0380
        /*007a*/ 	.short	0x0018


	//----- nvinfo : EIATTR_SW_WAR
	.align		4
.L_101:
        /*007c*/ 	.byte	0x04, 0x36
        /*007e*/ 	.short	(.L_103 - .L_102)
.L_102:
        /*0080*/ 	.word	0x00000008
.L_103:


//--------------------- .nv.callgraph             --------------------------
	.section	.nv.callgraph,"",@"SHT_CUDA_CALLGRAPH"
	.align	4
	.sectionentsize	8
	.align		4
        /*0000*/ 	.word	0x00000000
	.align		4
        /*0004*/ 	.word	0xffffffff
	.align		4
        /*0008*/ 	.word	index@(_Z6solve1Pfii)
	.align		4
        /*000c*/ 	.word	index@(vprintf)
	.align		4
        /*0010*/ 	.word	index@(_Z5solvePfii)
	.align		4
        /*0014*/ 	.word	index@(vprintf)
	.align		4
        /*0018*/ 	.word	0x00000000
	.align		4
        /*001c*/ 	.word	0xfffffffe
	.align		4
        /*0020*/ 	.word	0x00000000
	.align		4
        /*0024*/ 	.word	0xfffffffd
	.align		4
        /*0028*/ 	.word	0x00000000
	.align		4
        /*002c*/ 	.word	0xfffffffc


//--------------------- .nv.constant4             --------------------------
	.section	.nv.constant4,"a",@progbits
	.align	8
	.align		8
.nv.constant4:
        /*0000*/ 	.dword	vprintf
	.align		8
        /*0008*/ 	.dword	precalc_xorwow_matrix
	.align		8
        /*0010*/ 	.dword	precalc_xorwow_offset_matrix
	.align		8
        /*0018*/ 	.dword	mrg32k3aM1
	.align		8
        /*0020*/ 	.dword	mrg32k3aM2
	.align		8
        /*0028*/ 	.dword	mrg32k3aM1SubSeq
	.align		8
        /*0030*/ 	.dword	mrg32k3aM2SubSeq
	.align		8
        /*0038*/ 	.dword	mrg32k3aM1Seq
	.align		8
        /*0040*/ 	.dword	mrg32k3aM2Seq
	.align		8
        /*0048*/ 	.dword	diff
	.align		8
        /*0050*/ 	.dword	flag
	.align		8
        /*0058*/ 	.dword	$str


//--------------------- .nv.constant3             --------------------------
	.section	.nv.constant3,"a",@progbits
	.align	8
.nv.constant3:
	.type		__cr_lgamma_table,@object
	.size		__cr_lgamma_table,(.L_8 - __cr_lgamma_table)
__cr_lgamma_table:
        /*0000*/ 	.byte	0x00, 0x00, 0x00, 0x00, 0x00, 0x00, 0x00, 0x00, 0x00, 0x00, 0x00, 0x00, 0x00, 0x00, 0x00, 0x00
        /*0010*/ 	.byte	0xef, 0x39, 0xfa, 0xfe, 0x42, 0x2e, 0xe6, 0x3f, 0x02, 0x20, 0x2a, 0xfa, 0x0b, 0xab, 0xfc, 0x3f
        /*0020*/ 	.byte	0xf9, 0x2c, 0x92, 0x7c, 0xa7, 0x6c, 0x09, 0x40, 0xc9, 0x79, 0x44, 0x3c, 0x64, 0x26, 0x13, 0x40
        /*0030*/ 	.byte	0xca, 0x01, 0xcf, 0x3a, 0x27, 0x51, 0x1a, 0x40, 0x30, 0xcc, 0x2d, 0xf3, 0xe1, 0x0c, 0x21, 0x40
        /*0040*/ 	.byte	0x0d, 0xb7, 0xfc, 0x82, 0x8e, 0x35, 0x25, 0x40
.L_8:


//--------------------- .text._Z6solve1Pfii       --------------------------
	.section	.text._Z6solve1Pfii,"ax",@progbits
	.align	128
        .global         _Z6solve1Pfii
        .type           _Z6solve1Pfii,@function
        .size           _Z6solve1Pfii,(.L_x_124 - _Z6solve1Pfii)
        .other          _Z6solve1Pfii,@"STO_CUDA_ENTRY STV_DEFAULT"
_Z6solve1Pfii:
.text._Z6solve1Pfii:
[----:B------:R-:W0:Y:S01]  /*0000*/  LDC R1, c[0x0][0x37c] ;  /* 0x0000df00ff017b82 */ /* 0x000e220000000800 */
[----:B------:R-:W1:Y:S01]  /*0010*/  S2R R3, SR_CgaCtaId ;  /* 0x0000000000037919 */ /* 0x000e620000008800 */
[----:B------:R-:W2:Y:S06]  /*0020*/  LDCU UR40, c[0x0][0x2fc] ;  /* 0x00005f80ff2877ac */ /* 0x000eac0008000800 */
[----:B------:R-:W-:Y:S01]  /*0030*/  S2UR UR4, SR_CTAID.X ;  /* 0x00000000000479c3 */ /* 0x000fe20000002500 */
[----:B0-----:R-:W-:Y:S01]  /*0040*/  VIADD R1, R1, 0xfffffff0 ;  /* 0xfffffff001017836 */ /* 0x001fe20000000000 */
[----:B------:R-:W0:Y:S01]  /*0050*/  S2R R17, SR_TID.X ;  /* 0x0000000000117919 */ /* 0x000e220000002100 */
[----:B------:R-:W3:Y:S01]  /*0060*/  LDCU UR6, c[0x0][0x370] ;  /* 0x00006e00ff0677ac */ /* 0x000ee20008000800 */
[----:B------:R-:W-:Y:S01]  /*0070*/  MOV R0, 0x400 ;  /* 0x0000040000007802 */ /* 0x000fe20000000f00 */
[----:B------:R-:W-:Y:S01]  /*0080*/  IMAD.MOV.U32 R2, RZ, RZ, RZ ;  /* 0x000000ffff027224 */ /* 0x000fe200078e00ff */
[----:B------:R-:W4:Y:S01]  /*0090*/  S2R R5, SR_TID.Y ;  /* 0x0000000000057919 */ /* 0x000f220000002200 */
[----:B------:R-:W5:Y:S01]  /*00a0*/  LDCU UR7, c[0x0][0x374] ;  /* 0x00006e80ff0777ac */ /* 0x000f620008000800 */
[----:B------:R-:W2:Y:S01]  /*00b0*/  S2UR UR5, SR_CTAID.Y ;  /* 0x00000000000579c3 */ /* 0x000ea20000002600 */
[----:B------:R-:W-:Y:S01]  /*00c0*/  R2UR UR44, R1 ;  /* 0x00000000012c72ca */ /* 0x000fe200000e0000 */
[----:B------:R-:W1:Y:S01]  /*00d0*/  LDCU UR38, c[0x0][0x2f8] ;  /* 0x00005f00ff2677ac */ /* 0x000e620008000800 */
[----:B------:R-:W5:Y:S05]  /*00e0*/  LDCU UR43, c[0x0][0x378] ;  /* 0x00006f00ff2b77ac */ /* 0x000f6a0008000800 */
[----:B------:R-:W5:Y:S01]  /*00f0*/  S2UR UR42, SR_CTAID.Z ;  /* 0x00000000002a79c3 */ /* 0x000f620000002700 */
[----:B------:R-:W0:Y:S01]  /*0100*/  LDCU UR39, c[0x0][0x388] ;  /* 0x00007100ff2777ac */ /* 0x000e220008000800 */
[----:B---3--:R-:W-:Y:S01]  /*0110*/  UIADD3 UR6, UPT, UPT, URZ, -UR6, URZ ;  /* 0x80000006ff067290 */ /* 0x008fe2000fffe0ff */
[----:B------:R-:W3:Y:S03]  /*0120*/  LDCU.64 UR36, c[0x0][0x358] ;  /* 0x00006b00ff2477ac */ /* 0x000ee60008000a00 */
[----:B-1----:R-:W-:Y:S01]  /*0130*/  UIADD3 UR38, UP1, UPT, UR44, UR38, URZ ;  /* 0x000000262c267290 */ /* 0x002fe2000ff3e0ff */
[----:B------:R-:W-:Y:S01]  /*0140*/  LEA R0, R3, R0, 0x18 ;  /* 0x0000000003007211 */ /* 0x000fe200078ec0ff */
[----:B--2---:R-:W-:-:S02]  /*0150*/  UIADD3 UR4, UPT, UPT, UR4, UR5, URZ ;  /* 0x0000000504047290 */ /* 0x004fc4000fffe0ff */
[----:B------:R-:W-:Y:S02]  /*0160*/  UIADD3.X UR40, UPT, UPT, URZ, UR40, URZ, UP1, !UPT ;  /* 0x00000028ff287290 */ /* 0x000fe40008ffe4ff */
[--C-:B0-----:R-:W-:Y:S01]  /*0170*/  IMAD R17, R17, 0x48, R0.reuse ;  /* 0x0000004811117824 */ /* 0x101fe200078e0200 */
[----:B------:R-:W-:Y:S01]  /*0180*/  UMOV UR5, UR6 ;  /* 0x0000000600057c82 */ /* 0x000fe20008000000 */
[----:B------:R-:W-:Y:S01]  /*0190*/  UIADD3 UR39, UPT, UPT, UR39, 0x2, URZ ;  /* 0x0000000227277890 */ /* 0x000fe2000fffe0ff */
[----:B----4-:R-:W-:Y:S01]  /*01a0*/  IMAD R16, R5, 0x4, R0 ;  /* 0x0000000405107824 */ /* 0x010fe200078e0200 */
[----:B-----5:R-:W-:Y:S02]  /*01b0*/  UIMAD UR7, UR5, UR7, URZ ;  /* 0x00000007050772a4 */ /* 0x020fe4000f8e02ff */
[----:B------:R-:W-:Y:S02]  /*01c0*/  UIADD3 UR8, UPT, UPT, -UR42, URZ, URZ ;  /* 0x000000ff2a087290 */ /* 0x000fe4000fffe1ff */
[----:B------:R-:W-:-:S02]  /*01d0*/  UIMAD UR41, UR43, UR7, -0x7fffffff ;  /* 0x800000012b2974a4 */ /* 0x000fc4000f8e0207 */
[----:B------:R-:W-:-:S04]  /*01e0*/  UISETP.NE.AND UP0, UPT, UR4, UR8, UPT ;  /* 0x000000080400728c */ /* 0x000fc8000bf05270 */
[----:B---3--:R-:W-:-:S12]  /*01f0*/  USEL UR41, UR41, 0x1, !UP0 ;  /* 0x0000000129297887 */ /* 0x008fd8000c000000 */
.L_x_26:
[----:B0-----:R-:W0:Y:S01]  /*0200*/  S2R R0, SR_TID.Y ;  /* 0x0000000000007919 */ /* 0x001e220000002200 */
[----:B------:R-:W-:Y:S05]  /*0210*/  YIELD ;  /* 0x0000000000007946 */ /* 0x000fea0003800000 */
[----:B------:R-:W0:Y:S01]  /*0220*/  S2R R3, SR_TID.X ;  /* 0x0000000000037919 */ /* 0x000e220000002100 */
[----:B------:R-:W-:Y:S08]  /*0230*/  S2UR UR4, SR_CTAID.X ;  /* 0x00000000000479c3 */ /* 0x000ff00000002500 */
[----:B------:R-:W1:Y:S01]  /*0240*/  S2UR UR5, SR_CTAID.Y ;  /* 0x00000000000579c3 */ /* 0x000e620000002600 */
[----:B------:R-:W-:-:S05]  /*0250*/  CS2R.32 R4, SR_CgaSize ;  /* 0x0000000000047805 */ /* 0x000fca0000008a00 */
[----:B------:R-:W-:-:S06]  /*0260*/  IMAD R4, R4, -0xa0, RZ ;  /* 0xffffff6004047824 */ /* 0x000fcc00078e02ff */
[----:B------:R-:W2:Y:S01]  /*0270*/  LDC R4, c[0x0][R4+0x258] ;  /* 0x0000960004047b82 */ /* 0x000ea20000000800 */
[----:B------:R-:W-:-:S05]  /*0280*/  CS2R.32 R5, SR_CgaSize ;  /* 0x0000000000057805 */ /* 0x000fca0000008a00 */
[----:B------:R-:W-:-:S06]  /*0290*/  IMAD R5, R5, -0xa0, RZ ;  /* 0xffffff6005057824 */ /* 0x000fcc00078e02ff */
[----:B------:R-:W3:Y:S01]  /*02a0*/  LDC R5, c[0x0][R5+0x254] ;  /* 0x0000950005057b82 */ /* 0x000ee20000000800 */
[----:B-1----:R-:W-:-:S06]  /*02b0*/  ULOP3.LUT UR4, UR42, UR4, UR5, 0xfe, !UPT ;  /* 0x000000042a047292 */ /* 0x002fcc000f8efe05 */
[----:B0-----:R-:W-:-:S13]  /*02c0*/  LOP3.LUT P0, RZ, R0, UR4, R3, 0xfe, !PT ;  /* 0x0000000400ff7c12 */ /* 0x001fda000f80fe03 */
[----:B------:R-:W0:Y:S02]  /*02d0*/  @!P0 LDC.64 R6, c[0x4][0x48] ;  /* 0x01001200ff068b82 */ /* 0x000e240000000a00 */
[----:B0-----:R0:W-:Y:S01]  /*02e0*/  @!P0 STG.E desc[UR36][R6.64], RZ ;  /* 0x000000ff06008986 */ /* 0x0011e2000c101924 */
[----:B--2---:R-:W-:-:S04]  /*02f0*/  ISETP.NE.U32.AND P0, PT, R4, RZ, PT ;  /* 0x000000ff0400720c */ /* 0x004fc80003f05070 */
[----:B---3--:R-:W-:-:S13]  /*0300*/  ISETP.NE.AND.EX P0, PT, R5, RZ, PT, P0 ;  /* 0x000000ff0500720c */ /* 0x008fda0003f05300 */
[----:B0-----:R-:W-:Y:S05]  /*0310*/  @!P0 BRA `(.L_x_0) ;  /* 0x0000001000108947 */ /* 0x001fea0003800000 */
[----:B------:R-:W0:Y:S01]  /*0320*/  S2R R7, SR_TID.Z ;  /* 0x0000000000077919 */ /* 0x000e220000002300 */
[----:B------:R-:W-:Y:S01]  /*0330*/  IMAD.IADD R6, R3, 0x1, R0 ;  /* 0x0000000103067824 */ /* 0x000fe200078e0200 */
[----:B------:R-:W-:-:S04]  /*0340*/  UMOV UR4, 0xffffffff ;  /* 0xffffffff00047882 */ /* 0x000fc80000000000 */
[----:B0-----:R-:W-:Y:S01]  /*0350*/  LOP3.LUT P0, RZ, R6, R7, RZ, 0xfc, !PT ;  /* 0x0000000706ff7212 */ /* 0x001fe2000780fcff */
[----:B------:R-:W-:-:S12]  /*0360*/  BRA.DIV UR4, `(.L_x_1) ;  /* 0x0000001204007947 */ /* 0x000fd8000b800000 */
[----:B------:R-:W-:Y:S06]  /*0370*/  BAR.SYNC.DEFER_BLOCKING 0x0 ;  /* 0x0000000000007b1d */ /* 0x000fec0000010000 */
.L_x_29:
[----:B------:R-:W0:Y:S01]  /*0380*/  LDC R6, c[0x0][0x38c] ;  /* 0x0000e300ff067b82 */ /* 0x000e220000000800 */
[----:B------:R-:W-:Y:S01]  /*0390*/  BSSY B0, `(.L_x_2) ;  /* 0x000001e000007945 */ /* 0x000fe20003800000 */
[----:B0-----:R-:W-:-:S03]  /*03a0*/  ISETP.GE.AND P1, PT, R6, 0x1, PT ;  /* 0x000000010600780c */ /* 0x001fc60003f26270 */
[----:B------:R-:W-:Y:S10]  /*03b0*/  @P0 BRA `(.L_x_3) ;  /* 0x00000000006c0947 */ /* 0x000ff40003800000 */
[----:B------:R-:W0:Y:S01]  /*03c0*/  S2R R6, SR_LANEID ;  /* 0x0000000000067919 */ /* 0x000e220000000000 */
[----:B------:R-:W-:Y:S02]  /*03d0*/  VOTEU.ANY UR5, UPT, PT ;  /* 0x0000000000057886 */ /* 0x000fe400038e0100 */
[----:B------:R-:W0:Y:S01]  /*03e0*/  FLO.U32 R7, UR5 ;  /* 0x0000000500077d00 */ /* 0x000e2200080e0000 */
[----:B------:R-:W-:-:S04]  /*03f0*/  UPOPC UR4, UR5 ;  /* 0x00000005000472bf */ /* 0x000fc80008000000 */
[----:B------:R-:W-:-:S06]  /*0400*/  UIMAD UR4, UR41, UR4, URZ ;  /* 0x00000004290472a4 */ /* 0x000fcc000f8e02ff */
[----:B------:R-:W-:Y:S01]  /*0410*/  IMAD.U32 R11, RZ, RZ, UR4 ;  /* 0x00000004ff0b7e24 */ /* 0x000fe2000f8e00ff */
[----:B0-----:R-:W-:-:S13]  /*0420*/  ISETP.EQ.U32.AND P0, PT, R7, R6, PT ;  /* 0x000000060700720c */ /* 0x001fda0003f02070 */
[----:B------:R-:W-:Y:S01]  /*0430*/  @!PT LDS RZ, [RZ] ;  /* 0x00000000fffff984 */ /* 0x000fe20000000800 */
[----:B------:R-:W-:Y:S01]  /*0440*/  @!PT LDS RZ, [RZ] ;  /* 0x00000000fffff984 */ /* 0x000fe20000000800 */
[----:B------:R-:W-:Y:S01]  /*0450*/  @!PT LDS RZ, [RZ] ;  /* 0x00000000fffff984 */ /* 0x000fe20000000800 */
[----:B------:R-:W-:Y:S01]  /*0460*/  @!PT LDS RZ, [RZ] ;  /* 0x00000000fffff984 */ /* 0x000fe20000000800 */
[----:B------:R-:W-:-:S00]  /*0470*/  @P0 MEMBAR.ALL.CTA ;  /* 0x0000000000000992 */ /* 0x000fc00000008000 */
[----:B------:R-:W-:Y:S06]  /*0480*/  @P0 MEMBAR.ALL.GPU ;  /* 0x0000000000000992 */ /* 0x000fec000000a000 */
[----:B------:R-:W-:-:S00]  /*0490*/  @P0 ERRBAR ;  /* 0x00000000000009ab */ /* 0x000fc00000000000 */
[----:B------:R-:W-:Y:S06]  /*04a0*/  @P0 CGAERRBAR ;  /* 0x00000000000005ab */ /* 0x000fec0000000000 */
[----:B------:R-:W2:Y:S01]  /*04b0*/  @P0 ATOM.E.ADD.STRONG.GPU PT, R8, desc[UR36][R4.64+0x4], R11 ;  /* 0x8000040b0408098a */ /* 0x000ea200081ef124 */
[----:B------:R-:W0:Y:S02]  /*04c0*/  S2R R9, SR_LTMASK ;  /* 0x0000000000097919 */ /* 0x000e240000003900 */
[----:B0-----:R-:W-:-:S06]  /*04d0*/  LOP3.LUT R9, R9, UR5, RZ, 0xc0, !PT ;  /* 0x0000000509097c12 */ /* 0x001fcc000f8ec0ff */
[----:B------:R-:W0:Y:S01]  /*04e0*/  POPC R9, R9 ;  /* 0x0000000900097309 */ /* 0x000e220000000000 */
[----:B--2---:R-:W0:Y:S02]  /*04f0*/  SHFL.IDX PT, R6, R8, R7, 0x1f ;  /* 0x00001f0708067589 */ /* 0x004e2400000e0000 */
[----:B0-----:R-:W-:-:S07]  /*0500*/  IMAD R6, R9, UR41, R6 ;  /* 0x0000002909067c24 */ /* 0x001fce000f8e0206 */
.L_x_4:
[----:B------:R-:W2:Y:S04]  /*0510*/  LD.E.STRONG.GPU R7, desc[UR36][R4.64+0x4] ;  /* 0x0000042404077980 */ /* 0x000ea8000c10f900 */
[----:B--2---:R-:W-:Y:S01]  /*0520*/  CCTL.IVALL ;  /* 0x00000000ff00798f */ /* 0x004fe20002000000 */
[----:B------:R-:W-:Y:S05]  /*0530*/  YIELD ;  /* 0x0000000000007946 */ /* 0x000fea0003800000 */
[----:B------:R-:W-:-:S04]  /*0540*/  LOP3.LUT R7, R7, R6, RZ, 0x3c, !PT ;  /* 0x0000000607077212 */ /* 0x000fc800078e3cff */
[----:B------:R-:W-:-:S13]  /*0550*/  ISETP.GT.AND P0, PT, R7, -0x1, PT ;  /* 0xffffffff0700780c */ /* 0x000fda0003f04270 */
[----:B------:R-:W-:Y:S05]  /*0560*/  @P0 BRA `(.L_x_4) ;  /* 0xfffffffc00e80947 */ /* 0x000fea000383ffff */
.L_x_3:
[----:B------:R-:W-:Y:S05]  /*0570*/  BSYNC B0 ;  /* 0x0000000000007941 */ /* 0x000fea0003800000 */
.L_x_2:
[----:B------:R-:W-:-:S03]  /*0580*/  UMOV UR4, 0xffffffff ;  /* 0xffffffff00047882 */ /* 0x000fc60000000000 */
[----:B------:R-:W-:Y:S05]  /*0590*/  BRA.DIV UR4, `(.L_x_5) ;  /* 0x0000000e04a47947 */ /* 0x000fea000b800000 */
[----:B------:R-:W-:Y:S06]  /*05a0*/  BAR.SYNC.DEFER_BLOCKING 0x0 ;  /* 0x0000000000007b1d */ /* 0x000fec0000010000 */
.L_x_32:
[----:B------:R-:W-:Y:S01]  /*05b0*/  IMAD.MOV.U32 R14, RZ, RZ, RZ ;  /* 0x000000ffff0e7224 */ /* 0x000fe200078e00ff */
[----:B------:R-:W-:Y:S06]  /*05c0*/  @!P1 BRA `(.L_x_6) ;  /* 0x00000004003c9947 */ /* 0x000fec0003800000 */
[----:B------:R-:W-:Y:S01]  /*05d0*/  BSSY.RECONVERGENT B0, `(.L_x_6) ;  /* 0x000004e000007945 */ /* 0x000fe20003800200 */
[----:B------:R-:W-:Y:S01]  /*05e0*/  CS2R R14, SRZ ;  /* 0x00000000000e7805 */ /* 0x000fe2000001ff00 */
[----:B------:R-:W-:-:S07]  /*05f0*/  IMAD.U32 R8, RZ, RZ, UR42 ;  /* 0x0000002aff087e24 */ /* 0x000fce000f8e00ff */
.L_x_9:
[----:B------:R-:W0:Y:S01]  /*0600*/  LDCU UR4, c[0x0][0x38c] ;  /* 0x00007180ff0477ac */ /* 0x000e220008000800 */
[----:B------:R-:W-:Y:S02]  /*0610*/  IADD3 R18, PT, PT, -R8, 0x1, RZ ;  /* 0x0000000108127810 */ /* 0x000fe40007ffe1ff */
[----:B0-----:R-:W-:-:S04]  /*0620*/  MOV R24, UR4 ;  /* 0x0000000400187c02 */ /* 0x001fc80008000f00 */
[----:B------:R-:W-:-:S13]  /*0630*/  ISETP.GE.AND P0, PT, R18, R24, PT ;  /* 0x000000181200720c */ /* 0x000fda0003f06270 */
[----:B------:R-:W-:Y:S05]  /*0640*/  @P0 BRA `(.L_x_7) ;  /* 0x0000000400080947 */ /* 0x000fea0003800000 */
[----:B------:R-:W0:Y:S01]  /*0650*/  S2UR UR4, SR_CTAID.X ;  /* 0x00000000000479c3 */ /* 0x000e220000002500 */
[----:B------:R-:W-:Y:S02]  /*0660*/  IMAD.U32 R13, RZ, RZ, UR39 ;  /* 0x00000027ff0d7e24 */ /* 0x000fe4000f8e00ff */
[----:B------:R-:W-:-:S05]  /*0670*/  IMAD.MOV R21, RZ, RZ, -R8 ;  /* 0x000000ffff157224 */ /* 0x000fca00078e0a08 */
[----:B------:R-:W1:Y:S08]  /*0680*/  S2UR UR5, SR_CTAID.Y ;  /* 0x00000000000579c3 */ /* 0x000e700000002600 */
[----:B------:R-:W2:Y:S01]  /*0690*/  LDC.64 R6, c[0x0][0x380] ;  /* 0x0000e000ff067b82 */ /* 0x000ea20000000a00 */
[----:B0-----:R-:W-:-:S04]  /*06a0*/  IMAD R10, R24, UR4, R15 ;  /* 0x00000004180a7c24 */ /* 0x001fc8000f8e020f */
[----:B------:R-:W-:Y:S02]  /*06b0*/  IMAD R10, R10, 0x10, R3 ;  /* 0x000000100a0a7824 */ /* 0x000fe400078e0203 */
[----:B-1----:R-:W-:-:S04]  /*06c0*/  IMAD R9, R24, UR5, RZ ;  /* 0x0000000518097c24 */ /* 0x002fc8000f8e02ff */
[----:B------:R-:W-:Y:S02]  /*06d0*/  IMAD R11, R9, 0x10, R0 ;  /* 0x00000010090b7824 */ /* 0x000fe400078e0200 */
[C---:B------:R-:W-:Y:S02]  /*06e0*/  IMAD R9, R10.reuse, R13, UR39 ;  /* 0x000000270a097e24 */ /* 0x040fe4000f8e020d */
[--C-:B------:R-:W-:Y:S02]  /*06f0*/  IMAD R19, R10, UR39, R11.reuse ;  /* 0x000000270a137c24 */ /* 0x100fe4000f8e020b */
[----:B------:R-:W-:Y:S02]  /*0700*/  IMAD.IADD R9, R9, 0x1, R11 ;  /* 0x0000000109097824 */ /* 0x000fe400078e020b */
[C---:B------:R-:W-:Y:S02]  /*0710*/  IMAD R19, R8.reuse, -0x10, R19 ;  /* 0xfffffff008137824 */ /* 0x040fe400078e0213 */
[----:B------:R-:W-:-:S07]  /*0720*/  IMAD R20, R8, -0x10, R9 ;  /* 0xfffffff008147824 */ /* 0x000fce00078e0209 */
.L_x_8:
[C---:B------:R-:W-:Y:S01]  /*0730*/  ISETP.NE.AND P3, PT, R3.reuse, RZ, PT ;  /* 0x000000ff0300720c */ /* 0x040fe20003f65270 */
[----:B------:R-:W-:Y:S01]  /*0740*/  VIADD R9, R20, 0x11 ;  /* 0x0000001114097836 */ /* 0x000fe20000000000 */
[----:B------:R-:W-:Y:S01]  /*0750*/  ISETP.NE.AND P1, PT, R3, 0xf, PT ;  /* 0x0000000f0300780c */ /* 0x000fe20003f25270 */
[----:B------:R-:W-:Y:S01]  /*0760*/  IMAD.U32 R13, RZ, RZ, UR39 ;  /* 0x00000027ff0d7e24 */ /* 0x000fe2000f8e00ff */
[C---:B------:R-:W-:Y:S01]  /*0770*/  ISETP.NE.AND P0, PT, R0.reuse, RZ, PT ;  /* 0x000000ff0000720c */ /* 0x040fe20003f05270 */
[----:B--2---:R-:W-:Y:S01]  /*0780*/  IMAD.WIDE R8, R9, 0x4, R6 ;  /* 0x0000000409087825 */ /* 0x004fe200078e0206 */
[----:B------:R-:W-:-:S04]  /*0790*/  ISETP.NE.AND P2, PT, R0, 0xf, PT ;  /* 0x0000000f0000780c */ /* 0x000fc80003f45270 */
[----:B------:R-:W2:Y:S03]  /*07a0*/  LDG.E R23, desc[UR36][R8.64] ;  /* 0x0000002408177981 */ /* 0x000ea6000c1e1900 */
[----:B------:R-:W-:Y:S02]  /*07b0*/  @!P3 IADD3 R11, PT, PT, R19, 0x11, RZ ;  /* 0x00000011130bb810 */ /* 0x000fe40007ffe0ff */
[----:B------:R-:W-:Y:S02]  /*07c0*/  @!P1 IMAD.WIDE R12, R13, 0x4, R8 ;  /* 0x000000040d0c9825 */ /* 0x000fe400078e0208 */
[----:B------:R-:W3:Y:S02]  /*07d0*/  @!P0 LDG.E R24, desc[UR36][R8.64+-0x4] ;  /* 0xfffffc2408188981 */ /* 0x000ee4000c1e1900 */
[----:B------:R-:W-:Y:S02]  /*07e0*/  @!P3 IMAD.WIDE R10, R11, 0x4, R6 ;  /* 0x000000040b0ab825 */ /* 0x000fe400078e0206 */
[----:B------:R-:W4:Y:S04]  /*07f0*/  @!P1 LDG.E R13, desc[UR36][R12.64] ;  /* 0x000000240c0d9981 */ /* 0x000f28000c1e1900 */
[----:B------:R-:W5:Y:S04]  /*0800*/  @!P3 LDG.E R11, desc[UR36][R10.64] ;  /* 0x000000240a0bb981 */ /* 0x000f68000c1e1900 */
[----:B------:R-:W4:Y:S01]  /*0810*/  @!P2 LDG.E R26, desc[UR36][R8.64+0x4] ;  /* 0x00000424081aa981 */ /* 0x000f22000c1e1900 */
[----:B------:R-:W-:Y:S01]  /*0820*/  IMAD R28, R0, 0x4, R17 ;  /* 0x00000004001c7824 */ /* 0x000fe200078e0211 */
[----:B------:R-:W-:Y:S05]  /*0830*/  WARPSYNC.ALL ;  /* 0x0000000000007948 */ /* 0x000fea0003800000 */
[----:B------:R-:W-:Y:S01]  /*0840*/  UMOV UR4, 0x9999999a ;  /* 0x9999999a00047882 */ /* 0x000fe20000000000 */
[----:B------:R-:W-:Y:S01]  /*0850*/  UMOV UR5, 0x3fc99999 ;  /* 0x3fc9999900057882 */ /* 0x000fe20000000000 */
[----:B------:R-:W-:Y:S01]  /*0860*/  VIADD R21, R21, UR43 ;  /* 0x0000002b15157c36 */ /* 0x000fe20008000000 */
[----:B--2---:R-:W-:Y:S04]  /*0870*/  STS [R28+0x4c], R23 ;  /* 0x00004c171c007388 */ /* 0x004fe80000000800 */
[----:B-----5:R-:W-:Y:S04]  /*0880*/  @!P3 STS [R16+0x4], R11 ;  /* 0x0000040b1000b388 */ /* 0x020fe80000000800 */
[----:B---3--:R-:W-:Y:S04]  /*0890*/  @!P0 STS [R17+0x48], R24 ;  /* 0x0000481811008388 */ /* 0x008fe80000000800 */
[----:B----4-:R-:W-:Y:S04]  /*08a0*/  @!P1 STS [R16+0x4cc], R13 ;  /* 0x0004cc0d10009388 */ /* 0x010fe80000000800 */
[----:B------:R-:W-:Y:S04]  /*08b0*/  @!P2 STS [R17+0x8c], R26 ;  /* 0x00008c1a1100a388 */ /* 0x000fe80000000800 */
[----:B------:R-:W-:Y:S01]  /*08c0*/  LDS R22, [R28+0x4c] ;  /* 0x00004c001c167984 */ /* 0x000fe20000000800 */
[----:B------:R-:W-:Y:S06]  /*08d0*/  BAR.SYNC.DEFER_BLOCKING 0x0 ;  /* 0x0000000000007b1d */ /* 0x000fec0000010000 */
[----:B------:R-:W-:Y:S04]  /*08e0*/  LDS R10, [R28+0x4c] ;  /* 0x00004c001c0a7984 */ /* 0x000fe80000000800 */
[----:B------:R-:W0:Y:S04]  /*08f0*/  LDS R25, [R28+0x48] ;  /* 0x000048001c197984 */ /* 0x000e280000000800 */
[----:B------:R-:W1:Y:S04]  /*0900*/  LDS R27, [R28+0x50] ;  /* 0x000050001c1b7984 */ /* 0x000e680000000800 */
[----:B------:R-:W2:Y:S04]  /*0910*/  LDS R23, [R28+0x94] ;  /* 0x000094001c177984 */ /* 0x000ea80000000800 */
[----:B------:R-:W3:Y:S01]  /*0920*/  LDS R11, [R28+0x4] ;  /* 0x000004001c0b7984 */ /* 0x000ee20000000800 */
[----:B0-----:R-:W-:-:S04]  /*0930*/  FADD R10, R10, R25 ;  /* 0x000000190a0a7221 */ /* 0x001fc80000000000 */
[----:B-1----:R-:W-:-:S04]  /*0940*/  FADD R10, R10, R27 ;  /* 0x0000001b0a0a7221 */ /* 0x002fc80000000000 */
[----:B--2---:R-:W-:-:S04]  /*0950*/  FADD R10, R10, R23 ;  /* 0x000000170a0a7221 */ /* 0x004fc80000000000 */
[----:B---3--:R-:W-:-:S04]  /*0960*/  FADD R12, R10, R11 ;  /* 0x0000000b0a0c7221 */ /* 0x008fc80000000000 */
[----:B------:R-:W0:Y:S02]  /*0970*/  F2F.F64.F32 R10, R12 ;  /* 0x0000000c000a7310 */ /* 0x000e240000201800 */
[----:B0-----:R-:W-:Y:S01]  /*0980*/  DMUL R10, R10, UR4 ;  /* 0x000000040a0a7c28 */ /* 0x001fe20008000000 */
[----:B------:R-:W0:Y:S01]  /*0990*/  LDCU UR4, c[0x0][0x38c] ;  /* 0x00007180ff0477ac */ /* 0x000e220008000800 */
[----:B------:R-:W-:-:S08]  /*09a0*/  VIADD R13, R21, 0x1 ;  /* 0x00000001150d7836 */ /* 0x000fd00000000000 */
[----:B------:R-:W1:Y:S01]  /*09b0*/  F2F.F32.F64 R11, R10 ;  /* 0x0000000a000b7310 */ /* 0x000e620000301000 */
[----:B0-----:R-:W-:-:S05]  /*09c0*/  IMAD.U32 R24, RZ, RZ, UR4 ;  /* 0x00000004ff187e24 */ /* 0x001fca000f8e00ff */
[----:B------:R-:W-:Y:S01]  /*09d0*/  ISETP.GE.AND P0, PT, R13, R24, PT ;  /* 0x000000180d00720c */ /* 0x000fe20003f06270 */
[----:B-1----:R0:W-:Y:S01]  /*09e0*/  STG.E desc[UR36][R8.64], R11 ;  /* 0x0000000b08007986 */ /* 0x0021e2000c101924 */
[----:B------:R-:W-:Y:S01]  /*09f0*/  MOV R12, UR43 ;  /* 0x0000002b000c7c02 */ /* 0x000fe20008000f00 */
[----:B------:R-:W-:Y:S02]  /*0a00*/  IMAD.U32 R23, RZ, RZ, UR43 ;  /* 0x0000002bff177e24 */ /* 0x000fe4000f8e00ff */
[----:B------:R-:W-:Y:S02]  /*0a10*/  FADD R13, -R22, R11 ;  /* 0x0000000b160d7221 */ /* 0x000fe40000000100 */
[----:B------:R-:W-:Y:S02]  /*0a20*/  IMAD R20, R23, 0x10, R20 ;  /* 0x0000001017147824 */ /* 0x000fe400078e0214 */
[----:B------:R-:W-:Y:S01]  /*0a30*/  FADD R14, |R13|, R14 ;  /* 0x0000000e0d0e7221 */ /* 0x000fe20000000200 */
[----:B------:R-:W-:Y:S01]  /*0a40*/  IMAD R19, R12, 0x10, R19 ;  /* 0x000000100c137824 */ /* 0x000fe200078e0213 */
[----:B------:R-:W-:Y:S06]  /*0a50*/  BAR.SYNC.DEFER_BLOCKING 0x0 ;  /* 0x0000000000007b1d */ /* 0x000fec0000010000 */
[----:B0-----:R-:W-:Y:S05]  /*0a60*/  @!P0 BRA `(.L_x_8) ;  /* 0xfffffffc00308947 */ /* 0x001fea000383ffff */
.L_x_7:
[----:B------:R-:W-:Y:S02]  /*0a70*/  VIADD R15, R15, 0x1 ;  /* 0x000000010f0f7836 */ /* 0x000fe40000000000 */
[----:B------:R-:W-:-:S03]  /*0a80*/  IMAD.MOV.U32 R8, RZ, RZ, R18 ;  /* 0x000000ffff087224 */ /* 0x000fc600078e0012 */
[----:B------:R-:W-:-:S13]  /*0a90*/  ISETP.NE.AND P0, PT, R15, R24, PT ;  /* 0x000000180f00720c */ /* 0x000fda0003f05270 */
[----:B------:R-:W-:Y:S05]  /*0aa0*/  @P0 BRA `(.L_x_9) ;  /* 0xfffffff800d40947 */ /* 0x000fea000383ffff */
[----:B------:R-:W-:Y:S05]  /*0ab0*/  BSYNC.RECONVERGENT B0 ;  /* 0x0000000000007941 */ /* 0x000fea0003800200 */
.L_x_6:
[----:B------:R-:W0:Y:S01]  /*0ac0*/  LDC.64 R6, c[0x4][0x48] ;  /* 0x01001200ff067b82 */ /* 0x000e220000000a00 */
[----:B------:R-:W-:-:S04]  /*0ad0*/  ISETP.NE.U32.AND P0, PT, R4, RZ, PT ;  /* 0x000000ff0400720c */ /* 0x000fc80003f05070 */
[----:B------:R-:W-:Y:S01]  /*0ae0*/  ISETP.NE.AND.EX P0, PT, R5, RZ, PT, P0 ;  /* 0x000000ff0500720c */ /* 0x000fe20003f05300 */
[----:B0-----:R0:W-:-:S12]  /*0af0*/  REDG.E.ADD.F32.FTZ.RN.STRONG.GPU desc[UR36][R6.64], R14 ;  /* 0x0000000e060079a6 */ /* 0x0011d8000c12f324 */
[----:B------:R-:W-:Y:S05]  /*0b00*/  @!P0 BRA `(.L_x_10) ;  /* 0x0000000800108947 */ /* 0x000fea0003800000 */
[----:B------:R-:W1:Y:S01]  /*0b10*/  S2R R9, SR_TID.Z ;  /* 0x0000000000097919 */ /* 0x000e620000002300 */
[----:B------:R-:W-:Y:S01]  /*0b20*/  IMAD.IADD R8, R3, 0x1, R0 ;  /* 0x0000000103087824 */ /* 0x000fe200078e0200 */
[----:B------:R-:W-:-:S04]  /*0b30*/  UMOV UR4, 0xffffffff ;  /* 0xffffffff00047882 */ /* 0x000fc80000000000 */
[----:B-1----:R-:W-:-:S04]  /*0b40*/  LOP3.LUT P0, RZ, R8, R9, RZ, 0xfc, !PT ;  /* 0x0000000908ff7212 */ /* 0x002fc8000780fcff */
[----:B------:R-:W-:Y:S01]  /*0b50*/  P2R R18, PR, RZ, 0x1 ;  /* 0x00000001ff127803 */ /* 0x000fe20000000000 */
[----:B------:R-:W-:Y:S08]  /*0b60*/  BRA.DIV UR4, `(.L_x_11) ;  /* 0x0000000a04607947 */ /* 0x000ff0000b800000 */
[----:B------:R-:W-:Y:S06]  /*0b70*/  BAR.SYNC.DEFER_BLOCKING 0x0 ;  /* 0x0000000000007b1d */ /* 0x000fec0000010000 */
.L_x_35:
[----:B------:R-:W-:Y:S04]  /*0b80*/  BSSY B0, `(.L_x_12) ;  /* 0x000001d000007945 */ /* 0x000fe80003800000 */
[----:B------:R-:W-:Y:S05]  /*0b90*/  @P0 BRA `(.L_x_13) ;  /* 0x00000000006c0947 */ /* 0x000fea0003800000 */
[----:B------:R-:W1:Y:S01]  /*0ba0*/  S2R R8, SR_LANEID ;  /* 0x0000000000087919 */ /* 0x000e620000000000 */
[----:B------:R-:W-:Y:S02]  /*0bb0*/  VOTEU.ANY UR5, UPT, PT ;  /* 0x0000000000057886 */ /* 0x000fe400038e0100 */
[----:B------:R-:W1:Y:S01]  /*0bc0*/  FLO.U32 R9, UR5 ;  /* 0x0000000500097d00 */ /* 0x000e6200080e0000 */
[----:B------:R-:W-:-:S04]  /*0bd0*/  UPOPC UR4, UR5 ;  /* 0x00000005000472bf */ /* 0x000fc80008000000 */
[----:B------:R-:W-:-:S06]  /*0be0*/  UIMAD UR4, UR41, UR4, URZ ;  /* 0x00000004290472a4 */ /* 0x000fcc000f8e02ff */
[----:B------:R-:W-:Y:S01]  /*0bf0*/  IMAD.U32 R13, RZ, RZ, UR4 ;  /* 0x00000004ff0d7e24 */ /* 0x000fe2000f8e00ff */
[----:B-1----:R-:W-:-:S13]  /*0c00*/  ISETP.EQ.U32.AND P0, PT, R9, R8, PT ;  /* 0x000000080900720c */ /* 0x002fda0003f02070 */
        /* <DEDUP_REMOVED lines=9> */
[----:B------:R-:W1:Y:S02]  /*0ca0*/  S2R R11, SR_LTMASK ;  /* 0x00000000000b7919 */ /* 0x000e640000003900 */
[----:B-1----:R-:W-:-:S06]  /*0cb0*/  LOP3.LUT R11, R11, UR5, RZ, 0xc0, !PT ;  /* 0x000000050b0b7c12 */ /* 0x002fcc000f8ec0ff */
[----:B------:R-:W1:Y:S01]  /*0cc0*/  POPC R11, R11 ;  /* 0x0000000b000b7309 */ /* 0x000e620000000000 */
[----:B--2---:R-:W1:Y:S02]  /*0cd0*/  SHFL.IDX PT, R8, R10, R9, 0x1f ;  /* 0x00001f090a087589 */ /* 0x004e6400000e0000 */
[----:B-1----:R-:W-:-:S07]  /*0ce0*/  IMAD R8, R11, UR41, R8 ;  /* 0x000000290b087c24 */ /* 0x002fce000f8e0208 */
.L_x_14:
[----:B------:R-:W2:Y:S04]  /*0cf0*/  LD.E.STRONG.GPU R9, desc[UR36][R4.64+0x4] ;  /* 0x0000042404097980 */ /* 0x000ea8000c10f900 */
[----:B--2---:R-:W-:Y:S01]  /*0d00*/  CCTL.IVALL ;  /* 0x00000000ff00798f */ /* 0x004fe20002000000 */
[----:B------:R-:W-:Y:S05]  /*0d10*/  YIELD ;  /* 0x0000000000007946 */ /* 0x000fea0003800000 */
[----:B------:R-:W-:-:S04]  /*0d20*/  LOP3.LUT R9, R9, R8, RZ, 0x3c, !PT ;  /* 0x0000000809097212 */ /* 0x000fc800078e3cff */
[----:B------:R-:W-:-:S13]  /*0d30*/  ISETP.GT.AND P0, PT, R9, -0x1, PT ;  /* 0xffffffff0900780c */ /* 0x000fda0003f04270 */
[----:B------:R-:W-:Y:S05]  /*0d40*/  @P0 BRA `(.L_x_14) ;  /* 0xfffffffc00e80947 */ /* 0x000fea000383ffff */
.L_x_13:
[----:B------:R-:W-:Y:S05]  /*0d50*/  BSYNC B0 ;  /* 0x0000000000007941 */ /* 0x000fea0003800000 */
.L_x_12:
[----:B------:R-:W-:Y:S08]  /*0d60*/  S2UR UR4, SR_CTAID.X ;  /* 0x00000000000479c3 */ /* 0x000ff00000002500 */
[----:B------:R-:W1:Y:S02]  /*0d70*/  S2UR UR5, SR_CTAID.Y ;  /* 0x00000000000579c3 */ /* 0x000e640000002600 */
[----:B-1----:R-:W-:-:S06]  /*0d80*/  ULOP3.LUT UR4, UR42, UR4, UR5, 0xfe, !UPT ;  /* 0x000000042a047292 */ /* 0x002fcc000f8efe05 */
[----:B------:R-:W-:Y:S01]  /*0d90*/  LOP3.LUT P0, RZ, R0, UR4, R3, 0xfe, !PT ;  /* 0x0000000400ff7c12 */ /* 0x000fe2000f80fe03 */
[----:B------:R-:W-:-:S03]  /*0da0*/  UMOV UR4, 0xffffffff ;  /* 0xffffffff00047882 */ /* 0x000fc60000000000 */
[----:B------:R-:W-:Y:S09]  /*0db0*/  BRA.DIV UR4, `(.L_x_15) ;  /* 0x0000000604fc7947 */ /* 0x000ff2000b800000 */
[----:B------:R-:W-:Y:S06]  /*0dc0*/  BAR.SYNC.DEFER_BLOCKING 0x0 ;  /* 0x0000000000007b1d */ /* 0x000fec0000010000 */
.L_x_38:
[----:B------:R-:W2:Y:S01]  /*0dd0*/  LDG.E R0, desc[UR36][R6.64] ;  /* 0x0000002406007981 */ /* 0x000ea2000c1e1900 */
[----:B------:R-:W1:Y:S01]  /*0de0*/  LDCU UR4, c[0x0][0x388] ;  /* 0x00007100ff0477ac */ /* 0x000e620008000800 */
[----:B------:R-:W-:Y:S01]  /*0df0*/  IADD3 R2, PT, PT, R2, 0x1, RZ ;  /* 0x0000000102027810 */ /* 0x000fe20007ffe0ff */
[----:B-1----:R-:W-:-:S06]  /*0e00*/  UIMAD UR4, UR4, UR4, URZ ;  /* 0x00000004040472a4 */ /* 0x002fcc000f8e02ff */
[----:B------:R-:W-:-:S04]  /*0e10*/  I2FP.F32.U32 R3, UR4 ;  /* 0x0000000400037c45 */ /* 0x000fc80008201000 */
[----:B------:R-:W1:Y:S02]  /*0e20*/  MUFU.RCP R4, R3 ;  /* 0x0000000300047308 */ /* 0x000e640000001000 */
[----:B-1----:R-:W-:-:S04]  /*0e30*/  FFMA R5, -R3, R4, 1 ;  /* 0x3f80000003057423 */ /* 0x002fc80000000104 */
[----:B------:R-:W-:Y:S02]  /*0e40*/  FFMA R5, R4, R5, R4 ;  /* 0x0000000504057223 */ /* 0x000fe40000000004 */
[----:B--2---:R-:W1:Y:S02]  /*0e50*/  FCHK P1, R0, R3 ;  /* 0x0000000300007302 */ /* 0x004e640000020000 */
[----:B------:R-:W-:-:S04]  /*0e60*/  FFMA R4, R0, R5, RZ ;  /* 0x0000000500047223 */ /* 0x000fc800000000ff */
[----:B------:R-:W-:-:S04]  /*0e70*/  FFMA R8, -R3, R4, R0 ;  /* 0x0000000403087223 */ /* 0x000fc80000000100 */
[----:B------:R-:W-:Y:S01]  /*0e80*/  FFMA R10, R5, R8, R4 ;  /* 0x00000008050a7223 */ /* 0x000fe20000000004 */
[----:B-1----:R-:W-:Y:S06]  /*0e90*/  @!P1 BRA `(.L_x_16) ;  /* 0x00000000000c9947 */ /* 0x002fec0003800000 */
[----:B------:R-:W-:-:S07]  /*0ea0*/  MOV R4, 0xec0 ;  /* 0x00000ec000047802 */ /* 0x000fce0000000f00 */
[----:B0-----:R-:W-:Y:S05]  /*0eb0*/  CALL.REL.NOINC `($__internal_0_$__cuda_sm3x_div_rn_noftz_f32_slowpath) ;  /* 0x00000008004c7944 */ /* 0x001fea0003c00000 */
[----:B------:R-:W-:-:S07]  /*0ec0*/  IMAD.MOV.U32 R10, RZ, RZ, R0 ;  /* 0x000000ffff0a7224 */ /* 0x000fce00078e0000 */
.L_x_16:
[----:B------:R-:W1:Y:S01]  /*0ed0*/  F2F.F64.F32 R10, R10 ;  /* 0x0000000a000a7310 */ /* 0x000e620000201800 */
[----:B------:R-:W-:Y:S01]  /*0ee0*/  ISETP.NE.AND P1, PT, R2, 0x3e8, PT ;  /* 0x000003e80200780c */ /* 0x000fe20003f25270 */
[----:B------:R-:W-:Y:S01]  /*0ef0*/  UMOV UR4, 0x88e368f1 ;  /* 0x88e368f100047882 */ /* 0x000fe20000000000 */
[----:B------:R-:W-:Y:S01]  /*0f00*/  UMOV UR5, 0x3ee4f8b5 ;  /* 0x3ee4f8b500057882 */ /* 0x000fe20000000000 */
[----:B------:R-:W-:Y:S10]  /*0f10*/  BSSY.RECONVERGENT B6, `(.L_x_17) ;  /* 0x0000012000067945 */ /* 0x000ff40003800200 */
[----:B-1----:R-:W-:-:S06]  /*0f20*/  DSETP.GEU.AND P1, PT, R10, UR4, P1 ;  /* 0x000000040a007e2a */ /* 0x002fcc0008f2e000 */
[----:B------:R-:W-:-:S13]  /*0f30*/  PLOP3.LUT P0, PT, P0, P1, PT, 0xf8, 0x8f ;  /* 0x00000000008f781c */ /* 0x000fda0000703f70 */
[----:B------:R-:W-:Y:S05]  /*0f40*/  @P0 BRA `(.L_x_18) ;  /* 0x0000000000380947 */ /* 0x000fea0003800000 */
[----:B------:R-:W1:Y:S01]  /*0f50*/  LDCU UR4, c[0x0][0x2f8] ;  /* 0x00005f00ff0477ac */ /* 0x000e620008000800 */
[----:B------:R-:W-:Y:S01]  /*0f60*/  MOV R0, 0x0 ;  /* 0x0000000000007802 */ /* 0x000fe20000000f00 */
[----:B0-----:R-:W-:Y:S01]  /*0f70*/  IMAD.U32 R6, RZ, RZ, UR38 ;  /* 0x00000026ff067e24 */ /* 0x001fe2000f8e00ff */
[----:B------:R-:W0:Y:S02]  /*0f80*/  LDCU.64 UR6, c[0x4][0x58] ;  /* 0x01000b00ff0677ac */ /* 0x000e240008000a00 */
[----:B------:R2:W3:Y:S01]  /*0f90*/  LDC.64 R8, c[0x4][R0] ;  /* 0x0100000000087b82 */ /* 0x0004e20000000a00 */
[----:B------:R-:W-:Y:S01]  /*0fa0*/  IMAD.U32 R7, RZ, RZ, UR40 ;  /* 0x00000028ff077e24 */ /* 0x000fe2000f8e00ff */
[----:B-1----:R-:W-:Y:S01]  /*0fb0*/  UIADD3 UR4, UPT, UPT, -UR4, UR38, URZ ;  /* 0x0000002604047290 */ /* 0x002fe2000fffe1ff */
[----:B0-----:R-:W-:Y:S02]  /*0fc0*/  IMAD.U32 R4, RZ, RZ, UR6 ;  /* 0x00000006ff047e24 */ /* 0x001fe4000f8e00ff */
[----:B------:R-:W-:-:S06]  /*0fd0*/  IMAD.U32 R5, RZ, RZ, UR7 ;  /* 0x00000007ff057e24 */ /* 0x000fcc000f8e00ff */
[----:B------:R2:W-:Y:S04]  /*0fe0*/  STL.64 [UR4+0x8], R10 ;  /* 0x0000080aff007987 */ /* 0x0005e80008100a04 */
[----:B------:R2:W-:Y:S02]  /*0ff0*/  STL [UR4], R2 ;  /* 0x00000002ff007987 */ /* 0x0005e40008100804 */
[----:B------:R-:W-:-:S07]  /*1000*/  LEPC R20, `(.L_x_19) ;  /* 0x000000001014794e */ /* 0x000fce0000000000 */
[----:B--23--:R-:W-:Y:S05]  /*1010*/  CALL.ABS.NOINC R8 ;  /* 0x0000000008007343 */ /* 0x00cfea0003c00000 */
.L_x_19:
[----:B------:R-:W-:-:S13]  /*1020*/  PLOP3.LUT P1, PT, PT, PT, PT, 0x8, 0x80 ;  /* 0x000000000080781c */ /* 0x000fda0003f2e170 */
.L_x_18:
[----:B------:R-:W-:Y:S05]  /*1030*/  BSYNC.RECONVERGENT B6 ;  /* 0x0000000000067941 */ /* 0x000fea0003800200 */
.L_x_17:
[----:B------:R-:W-:-:S05]  /*1040*/  CS2R.32 R4, SR_CgaSize ;  /* 0x0000000000047805 */ /* 0x000fca0000008a00 */
[----:B------:R-:W-:-:S06]  /*1050*/  IMAD R4, R4, -0xa0, RZ ;  /* 0xffffff6004047824 */ /* 0x000fcc00078e02ff */
[----:B------:R-:W1:Y:S01]  /*1060*/  LDC R4, c[0x0][R4+0x258] ;  /* 0x0000960004047b82 */ /* 0x000e620000000800 */
[----:B------:R-:W-:-:S05]  /*1070*/  CS2R.32 R5, SR_CgaSize ;  /* 0x0000000000057805 */ /* 0x000fca0000008a00 */
[----:B------:R-:W-:-:S06]  /*1080*/  IMAD R5, R5, -0xa0, RZ ;  /* 0xffffff6005057824 */ /* 0x000fcc00078e02ff */
[----:B------:R-:W2:Y:S01]  /*1090*/  LDC R5, c[0x0][R5+0x254] ;  /* 0x0000950005057b82 */ /* 0x000ea20000000800 */
[----:B-1----:R-:W-:-:S04]  /*10a0*/  ISETP.NE.U32.AND P0, PT, R4, RZ, PT ;  /* 0x000000ff0400720c */ /* 0x002fc80003f05070 */
[----:B--2---:R-:W-:-:S13]  /*10b0*/  ISETP.NE.AND.EX P0, PT, R5, RZ, PT, P0 ;  /* 0x000000ff0500720c */ /* 0x004fda0003f05300 */
[----:B------:R-:W-:Y:S05]  /*10c0*/  @!P0 BRA `(.L_x_20) ;  /* 0x00000000009c8947 */ /* 0x000fea0003800000 */
[----:B------:R-:W-:-:S03]  /*10d0*/  UMOV UR4, 0xffffffff ;  /* 0xffffffff00047882 */ /* 0x000fc60000000000 */
[----:B------:R-:W-:Y:S05]  /*10e0*/  BRA.DIV UR4, `(.L_x_21) ;  /* 0x0000000604607947 */ /* 0x000fea000b800000 */
[----:B------:R-:W-:Y:S06]  /*10f0*/  BAR.SYNC.DEFER_BLOCKING 0x0 ;  /* 0x0000000000007b1d */ /* 0x000fec0000010000 */
.L_x_41:
[----:B------:R-:W-:Y:S01]  /*1100*/  ISETP.NE.AND P0, PT, R18, RZ, PT ;  /* 0x000000ff1200720c */ /* 0x000fe20003f05270 */
[----:B------:R-:W-:-:S12]  /*1110*/  BSSY B0, `(.L_x_22) ;  /* 0x000001d000007945 */ /* 0x000fd80003800000 */
        /* <DEDUP_REMOVED lines=16> */
[----:B0-----:R-:W2:Y:S01]  /*1220*/  @P0 ATOM.E.ADD.STRONG.GPU PT, R6, desc[UR36][R4.64+0x4], R9 ;  /* 0x800004090406098a */ /* 0x001ea200081ef124 */
[----:B------:R-:W0:Y:S02]  /*1230*/  S2R R7, SR_LTMASK ;  /* 0x0000000000077919 */ /* 0x000e240000003900 */
[----:B0-----:R-:W-:-:S06]  /*1240*/  LOP3.LUT R7, R7, UR5, RZ, 0xc0, !PT ;  /* 0x0000000507077c12 */ /* 0x001fcc000f8ec0ff */
[----:B------:R-:W0:Y:S01]  /*1250*/  POPC R7, R7 ;  /* 0x0000000700077309 */ /* 0x000e220000000000 */
[----:B--2---:R-:W0:Y:S02]  /*1260*/  SHFL.IDX PT, R0, R6, R3, 0x1f ;  /* 0x00001f0306007589 */ /* 0x004e2400000e0000 */
[----:B0-----:R-:W-:-:S07]  /*1270*/  IMAD R0, R7, UR41, R0 ;  /* 0x0000002907007c24 */ /* 0x001fce000f8e0200 */
.L_x_24:
[----:B------:R-:W2:Y:S04]  /*1280*/  LD.E.STRONG.GPU R3, desc[UR36][R4.64+0x4] ;  /* 0x0000042404037980 */ /* 0x000ea8000c10f900 */
[----:B--2---:R-:W-:Y:S01]  /*1290*/  CCTL.IVALL ;  /* 0x00000000ff00798f */ /* 0x004fe20002000000 */
[----:B------:R-:W-:Y:S05]  /*12a0*/  YIELD ;  /* 0x0000000000007946 */ /* 0x000fea0003800000 */
[----:B------:R-:W-:-:S04]  /*12b0*/  LOP3.LUT R3, R3, R0, RZ, 0x3c, !PT ;  /* 0x0000000003037212 */ /* 0x000fc800078e3cff */
[----:B------:R-:W-:-:S13]  /*12c0*/  ISETP.GT.AND P0, PT, R3, -0x1, PT ;  /* 0xffffffff0300780c */ /* 0x000fda0003f04270 */
[----:B------:R-:W-:Y:S05]  /*12d0*/  @P0 BRA `(.L_x_24) ;  /* 0xfffffffc00e80947 */ /* 0x000fea000383ffff */
.L_x_23:
[----:B------:R-:W-:Y:S05]  /*12e0*/  BSYNC B0 ;  /* 0x0000000000007941 */ /* 0x000fea0003800000 */
.L_x_22:
[----:B------:R-:W-:-:S03]  /*12f0*/  UMOV UR4, 0xffffffff ;  /* 0xffffffff00047882 */ /* 0x000fc60000000000 */
[----:B------:R-:W-:Y:S05]  /*1300*/  BRA.DIV UR4, `(.L_x_25) ;  /* 0x0000000604087947 */ /* 0x000fea000b800000 */
[----:B------:R-:W-:Y:S06]  /*1310*/  BAR.SYNC.DEFER_BLOCKING 0x0 ;  /* 0x0000000000007b1d */ /* 0x000fec0000010000 */
.L_x_44:
[----:B------:R-:W-:Y:S05]  /*1320*/  @P1 BRA `(.L_x_26) ;  /* 0xffffffec00b41947 */ /* 0x000fea000383ffff */
[----:B------:R-:W-:Y:S05]  /*1330*/  EXIT ;  /* 0x000000000000794d */ /* 0x000fea0003800000 */
.L_x_20:
[----:B------:R-:W-:Y:S05]  /*1340*/  BPT.TRAP 0x1 ;  /* 0x000000040000795c */ /* 0x000fea0000300000 */
.L_x_10:
[----:B------:R-:W-:Y:S05]  /*1350*/  BPT.TRAP 0x1 ;  /* 0x000000040000795c */ /* 0x000fea0000300000 */
.L_x_0:
[----:B0-----:R-:W-:Y:S05]  /*1360*/  BPT.TRAP 0x1 ;  /* 0x000000040000795c */ /* 0x001fea0000300000 */
.L_x_1:
[----:B------:R-:W-:Y:S01]  /*1370*/  HFMA2 R14, -RZ, RZ, 0, 0 ;  /* 0x00000000ff0e7431 */ /* 0x000fe200000001ff */
[----:B------:R-:W-:Y:S01]  /*1380*/  BSSY B0, `(.L_x_27) ;  /* 0x0000009000007945 */ /* 0x000fe20003800000 */
[----:B------:R-:W-:Y:S02]  /*1390*/  IMAD.MOV.U32 R13, RZ, RZ, 0x0 ;  /* 0x00000000ff0d7424 */ /* 0x000fe400078e00ff */
[----:B------:R-:W-:-:S07]  /*13a0*/  IMAD.MOV.U32 R15, RZ, RZ, -0x1 ;  /* 0xffffffffff0f7424 */ /* 0x000fce00078e00ff */
[----:B------:R-:W-:Y:S05]  /*13b0*/  WARPSYNC.COLLECTIVE.ALL `(.L_x_28) ;  /* 0x0000000000147948 */ /* 0x000fea0003c00000 */
[----:B------:R-:W-:-:S04]  /*13c0*/  SHF.L.U32 R13, R13, 0x10, RZ ;  /* 0x000000100d0d7819 */ /* 0x000fc800000006ff */
[----:B------:R-:W-:-:S05]  /*13d0*/  LOP3.LUT R13, R13, 0xf, R14, 0xf8, !PT ;  /* 0x0000000f0d0d7812 */ /* 0x000fca00078ef80e */
[----:B------:R0:W-:Y:S02]  /*13e0*/  BAR.SYNC.DEFER_BLOCKING R13, R13 ;  /* 0x0000000d0000731d */ /* 0x0001e40000010000 */
[----:B0-----:R-:W-:-:S04]  /*13f0*/  SHF.R.U32 R13, R13, 0x10, RZ ;  /* 0x000000100d0d7819 */ /* 0x001fc800000016ff */
[----:B------:R-:W-:Y:S05]  /*1400*/  ENDCOLLECTIVE ;  /* 0x000000000000791b */ /* 0x000fea0003800000 */
.L_x_28:
[----:B------:R-:W-:Y:S05]  /*1410*/  BSYNC B0 ;  /* 0x0000000000007941 */ /* 0x000fea0003800000 */
.L_x_27:
[----:B------:R-:W-:Y:S05]  /*1420*/  BRA `(.L_x_29) ;  /* 0xffffffec00d47947 */ /* 0x000fea000383ffff */
.L_x_5:
[----:B------:R-:W-:Y:S01]  /*1430*/  BSSY B0, `(.L_x_30) ;  /* 0x000000a000007945 */ /* 0x000fe20003800000 */
[----:B------:R-:W-:Y:S02]  /*1440*/  IMAD.MOV.U32 R14, RZ, RZ, 0x0 ;  /* 0x00000000ff0e7424 */ /* 0x000fe400078e00ff */
        /* <DEDUP_REMOVED lines=8> */
.L_x_31:
[----:B------:R-:W-:Y:S05]  /*14d0*/  BSYNC B0 ;  /* 0x0000000000007941 */ /* 0x000fea0003800000 */
.L_x_30:
[----:B------:R-:W-:Y:S05]  /*14e0*/  BRA `(.L_x_32) ;  /* 0xfffffff000307947 */ /* 0x000fea000383ffff */
.L_x_11:
[----:B------:R-:W-:Y:S01]  /*14f0*/  BSSY B0, `(.L_x_33) ;  /* 0x000000a000007945 */ /* 0x000fe20003800000 */
[----:B0-----:R-:W-:Y:S01]  /*1500*/  IMAD.MOV.U32 R14, RZ, RZ, 0x0 ;  /* 0x00000000ff0e7424 */ /* 0x001fe200078e00ff */
[----:B------:R-:W-:Y:S01]  /*1510*/  MOV R13, 0x0 ;  /* 0x00000000000d7802 */ /* 0x000fe20000000f00 */
[----:B------:R-:W-:-:S07]  /*1520*/  IMAD.MOV.U32 R15, RZ, RZ, -0x1 ;  /* 0xffffffffff0f7424 */ /* 0x000fce00078e00ff */
[----:B------:R-:W-:Y:S05]  /*1530*/  WARPSYNC.COLLECTIVE.ALL `(.L_x_34) ;  /* 0x0000000000147948 */ /* 0x000fea0003c00000 */
[----:B------:R-:W-:-:S04]  /*1540*/  SHF.L.U32 R13, R13, 0x10, RZ ;  /* 0x000000100d0d7819 */ /* 0x000fc800000006ff */
[----:B------:R-:W-:-:S05]  /*1550*/  LOP3.LUT R13, R13, 0xf, R14, 0xf8, !PT ;  /* 0x0000000f0d0d7812 */ /* 0x000fca00078ef80e */
[----:B------:R0:W-:Y:S02]  /*1560*/  BAR.SYNC.DEFER_BLOCKING R13, R13 ;  /* 0x0000000d0000731d */ /* 0x0001e40000010000 */
[----:B0-----:R-:W-:-:S04]  /*1570*/  SHF.R.U32 R13, R13, 0x10, RZ ;  /* 0x000000100d0d7819 */ /* 0x001fc800000016ff */
[----:B------:R-:W-:Y:S05]  /*1580*/  ENDCOLLECTIVE ;  /* 0x000000000000791b */ /* 0x000fea0003800000 */
.L_x_34:
[----:B------:R-:W-:Y:S05]  /*1590*/  BSYNC B0 ;  /* 0x0000000000007941 */ /* 0x000fea0003800000 */
.L_x_33:
[----:B------:R-:W-:Y:S05]  /*15a0*/  BRA `(.L_x_35) ;  /* 0xfffffff400747947 */ /* 0x000fea000383ffff */
.L_x_15:
[----:B------:R-:W-:Y:S01]  /*15b0*/  BSSY B0, `(.L_x_36) ;  /* 0x000000a000007945 */ /* 0x000fe20003800000 */
[----:B0-----:R-:W-:Y:S02]  /*15c0*/  IMAD.MOV.U32 R14, RZ, RZ, 0x0 ;  /* 0x00000000ff0e7424 */ /* 0x001fe400078e00ff */
        /* <DEDUP_REMOVED lines=8> */
.L_x_37:
[----:B------:R-:W-:Y:S05]  /*1650*/  BSYNC B0 ;  /* 0x0000000000007941 */ /* 0x000fea0003800000 */
.L_x_36:
[----:B------:R-:W-:Y:S05]  /*1660*/  BRA `(.L_x_38) ;  /* 0xfffffff400d87947 */ /* 0x000fea000383ffff */
.L_x_21:
[----:B------:R-:W-:Y:S01]  /*1670*/  HFMA2 R13, -RZ, RZ, 0, 0 ;  /* 0x00000000ff0d7431 */ /* 0x000fe200000001ff */
[----:B------:R-:W-:Y:S01]  /*1680*/  BSSY B0, `(.L_x_39) ;  /* 0x0000009000007945 */ /* 0x000fe20003800000 */
[----:B0-----:R-:W-:Y:S02]  /*1690*/  IMAD.MOV.U32 R14, RZ, RZ, 0x0 ;  /* 0x00000000ff0e7424 */ /* 0x001fe400078e00ff */
[----:B------:R-:W-:-:S07]  /*16a0*/  IMAD.MOV.U32 R15, RZ, RZ, -0x1 ;  /* 0xffffffffff0f7424 */ /* 0x000fce00078e00ff */
[----:B------:R-:W-:Y:S05]  /*16b0*/  WARPSYNC.COLLECTIVE.ALL `(.L_x_40) ;  /* 0x0000000000147948 */ /* 0x000fea0003c00000 */
[----:B------:R-:W-:-:S04]  /*16c0*/  SHF.L.U32 R13, R13, 0x10, RZ ;  /* 0x000000100d0d7819 */ /* 0x000fc800000006ff */
[----:B------:R-:W-:-:S05]  /*16d0*/  LOP3.LUT R13, R13, 0xf, R14, 0xf8, !PT ;  /* 0x0000000f0d0d7812 */ /* 0x000fca00078ef80e */
[----:B------:R0:W-:Y:S02]  /*16e0*/  BAR.SYNC.DEFER_BLOCKING R13, R13 ;  /* 0x0000000d0000731d */ /* 0x0001e40000010000 */
[----:B0-----:R-:W-:-:S04]  /*16f0*/  SHF.R.U32 R13, R13, 0x10, RZ ;  /* 0x000000100d0d7819 */ /* 0x001fc800000016ff */
[----:B------:R-:W-:Y:S05]  /*1700*/  ENDCOLLECTIVE ;  /* 0x000000000000791b */ /* 0x000fea0003800000 */
.L_x_40:
[----:B------:R-:W-:Y:S05]  /*1710*/  BSYNC B0 ;  /* 0x0000000000007941 */ /* 0x000fea0003800000 */
.L_x_39:
[----:B------:R-:W-:Y:S05]  /*1720*/  BRA `(.L_x_41) ;  /* 0xfffffff800747947 */ /* 0x000fea000383ffff */
.L_x_25:
        /* <DEDUP_REMOVED lines=10> */
.L_x_43:
[----:B------:R-:W-:Y:S05]  /*17d0*/  BSYNC B0 ;  /* 0x0000000000007941 */ /* 0x000fea0003800000 */
.L_x_42:
[----:B------:R-:W-:Y:S05]  /*17e0*/  BRA `(.L_x_44) ;  /* 0xfffffff800cc7947 */ /* 0x000fea000383ffff */
        .weak           $__internal_0_$__cuda_sm3x_div_rn_noftz_f32_slowpath
        .type           $__internal_0_$__cuda_sm3x_div_rn_noftz_f32_slowpath,@function
        .size           $__internal_0_$__cuda_sm3x_div_rn_noftz_f32_slowpath,(.L_x_124 - $__internal_0_$__cuda_sm3x_div_rn_noftz_f32_slowpath)
$__internal_0_$__cuda_sm3x_div_rn_noftz_f32_slowpath:
[--C-:B------:R-:W-:Y:S01]  /*17f0*/  SHF.R.U32.HI R6, RZ, 0x17, R3.reuse ;  /* 0x00000017ff067819 */ /* 0x100fe20000011603 */
[----:B------:R-:W-:Y:S01]  /*1800*/  BSSY B0, `(.L_x_45) ;  /* 0x0000064000007945 */ /* 0x000fe20003800000 */
[--C-:B------:R-:W-:Y:S01]  /*1810*/  SHF.R.U32.HI R5, RZ, 0x17, R0.reuse ;  /* 0x00000017ff057819 */ /* 0x100fe20000011600 */
[----:B------:R-:W-:Y:S01]  /*1820*/  IMAD.MOV.U32 R8, RZ, RZ, R0 ;  /* 0x000000ffff087224 */ /* 0x000fe200078e0000 */
[----:B------:R-:W-:Y:S01]  /*1830*/  LOP3.LUT R6, R6, 0xff, RZ, 0xc0, !PT ;  /* 0x000000ff06067812 */ /* 0x000fe200078ec0ff */
[----:B------:R-:W-:Y:S01]  /*1840*/  IMAD.MOV.U32 R9, RZ, RZ, R3 ;  /* 0x000000ffff097224 */ /* 0x000fe200078e0003 */
[----:B------:R-:W-:-:S03]  /*1850*/  LOP3.LUT R7, R5, 0xff, RZ, 0xc0, !PT ;  /* 0x000000ff05077812 */ /* 0x000fc600078ec0ff */
[----:B------:R-:W-:Y:S01]  /*1860*/  VIADD R11, R6, 0xffffffff ;  /* 0xffffffff060b7836 */ /* 0x000fe20000000000 */
[----:B------:R-:W-:-:S04]  /*1870*/  IADD3 R10, PT, PT, R7, -0x1, RZ ;  /* 0xffffffff070a7810 */ /* 0x000fc80007ffe0ff */
[----:B------:R-:W-:-:S04]  /*1880*/  ISETP.GT.U32.AND P1, PT, R11, 0xfd, PT ;  /* 0x000000fd0b00780c */ /* 0x000fc80003f24070 */
[----:B------:R-:W-:-:S13]  /*1890*/  ISETP.GT.U32.OR P1, PT, R10, 0xfd, P1 ;  /* 0x000000fd0a00780c */ /* 0x000fda0000f24470 */
[----:B------:R-:W-:Y:S01]  /*18a0*/  @!P1 IMAD.MOV.U32 R5, RZ, RZ, RZ ;  /* 0x000000ffff059224 */ /* 0x000fe200078e00ff */
[----:B------:R-:W-:Y:S06]  /*18b0*/  @!P1 BRA `(.L_x_46) ;  /* 0x00000000005c9947 */ /* 0x000fec0003800000 */
[----:B------:R-:W-:Y:S02]  /*18c0*/  FSETP.GTU.FTZ.AND P1, PT, |R0|, +INF , PT ;  /* 0x7f8000000000780b */ /* 0x000fe40003f3c200 */
[----:B------:R-:W-:-:S04]  /*18d0*/  FSETP.GTU.FTZ.AND P2, PT, |R3|, +INF , PT ;  /* 0x7f8000000300780b */ /* 0x000fc80003f5c200 */
[----:B------:R-:W-:-:S13]  /*18e0*/  PLOP3.LUT P1, PT, P1, P2, PT, 0xf8, 0x8f ;  /* 0x00000000008f781c */ /* 0x000fda0000f25f70 */
[----:B------:R-:W-:Y:S05]  /*18f0*/  @P1 BRA `(.L_x_47) ;  /* 0x00000004004c1947 */ /* 0x000fea0003800000 */
[----:B------:R-:W-:-:S13]  /*1900*/  LOP3.LUT P1, RZ, R9, 0x7fffffff, R8, 0xc8, !PT ;  /* 0x7fffffff09ff7812 */ /* 0x000fda000782c808 */
[----:B------:R-:W-:Y:S05]  /*1910*/  @!P1 BRA `(.L_x_48) ;  /* 0x00000004003c9947 */ /* 0x000fea0003800000 */
[C---:B------:R-:W-:Y:S02]  /*1920*/  FSETP.NEU.FTZ.AND P3, PT, |R0|.reuse, +INF , PT ;  /* 0x7f8000000000780b */ /* 0x040fe40003f7d200 */
[----:B------:R-:W-:Y:S02]  /*1930*/  FSETP.NEU.FTZ.AND P2, PT, |R3|, +INF , PT ;  /* 0x7f8000000300780b */ /* 0x000fe40003f5d200 */
[----:B------:R-:W-:-:S11]  /*1940*/  FSETP.NEU.FTZ.AND P1, PT, |R0|, +INF , PT ;  /* 0x7f8000000000780b */ /* 0x000fd60003f3d200 */
[----:B------:R-:W-:Y:S05]  /*1950*/  @!P2 BRA !P3, `(.L_x_48) ;  /* 0x00000004002ca947 */ /* 0x000fea0005800000 */
[----:B------:R-:W-:-:S04]  /*1960*/  LOP3.LUT P3, RZ, R8, 0x7fffffff, RZ, 0xc0, !PT ;  /* 0x7fffffff08ff7812 */ /* 0x000fc8000786c0ff */
[----:B------:R-:W-:-:S13]  /*1970*/  PLOP3.LUT P2, PT, P2, P3, PT, 0x2f, 0xf2 ;  /* 0x0000000000f2781c */ /* 0x000fda0001746577 */
[----:B------:R-:W-:Y:S05]  /*1980*/  @P2 BRA `(.L_x_49) ;  /* 0x0000000400182947 */ /* 0x000fea0003800000 */
[----:B------:R-:W-:-:S04]  /*1990*/  LOP3.LUT P2, RZ, R9, 0x7fffffff, RZ, 0xc0, !PT ;  /* 0x7fffffff09ff7812 */ /* 0x000fc8000784c0ff */
[----:B------:R-:W-:-:S13]  /*19a0*/  PLOP3.LUT P1, PT, P1, P2, PT, 0x2f, 0xf2 ;  /* 0x0000000000f2781c */ /* 0x000fda0000f24577 */
[----:B------:R-:W-:Y:S05]  /*19b0*/  @P1 BRA `(.L_x_50) ;  /* 0x0000000400001947 */ /* 0x000fea0003800000 */
[----:B------:R-:W-:Y:S02]  /*19c0*/  ISETP.GE.AND P1, PT, R10, RZ, PT ;  /* 0x000000ff0a00720c */ /* 0x000fe40003f26270 */
[----:B------:R-:W-:-:S11]  /*19d0*/  ISETP.GE.AND P2, PT, R11, RZ, PT ;  /* 0x000000ff0b00720c */ /* 0x000fd60003f46270 */
[----:B------:R-:W-:Y:S02]  /*19e0*/  @P1 IMAD.MOV.U32 R5, RZ, RZ, RZ ;  /* 0x000000ffff051224 */ /* 0x000fe400078e00ff */
[----:B------:R-:W-:Y:S01]  /*19f0*/  @!P1 FFMA R8, R0, 1.84467440737095516160e+19, RZ ;  /* 0x5f80000000089823 */ /* 0x000fe200000000ff */
[----:B------:R-:W-:Y:S02]  /*1a00*/  @!P1 IMAD.MOV.U32 R5, RZ, RZ, -0x40 ;  /* 0xffffffc0ff059424 */ /* 0x000fe400078e00ff */
[----:B------:R-:W-:-:S03]  /*1a10*/  @!P2 FFMA R9, R3, 1.84467440737095516160e+19, RZ ;  /* 0x5f8000000309a823 */ /* 0x000fc600000000ff */
[----:B------:R-:W-:-:S07]  /*1a20*/  @!P2 IADD3 R5, PT, PT, R5, 0x40, RZ ;  /* 0x000000400505a810 */ /* 0x000fce0007ffe0ff */
.L_x_46:
[----:B------:R-:W-:Y:S01]  /*1a30*/  LEA R0, R6, 0xc0800000, 0x17 ;  /* 0xc080000006007811 */ /* 0x000fe200078eb8ff */
[----:B------:R-:W-:Y:S01]  /*1a40*/  VIADD R7, R7, 0xffffff81 ;  /* 0xffffff8107077836 */ /* 0x000fe20000000000 */
[----:B------:R-:W-:Y:S03]  /*1a50*/  BSSY B1, `(.L_x_51) ;  /* 0x0000035000017945 */ /* 0x000fe60003800000 */
[----:B------:R-:W-:Y:S01]  /*1a60*/  IMAD.IADD R9, R9, 0x1, -R0 ;  /* 0x0000000109097824 */ /* 0x000fe200078e0a00 */
[C---:B------:R-:W-:Y:S01]  /*1a70*/  IADD3 R6, PT, PT, R7.reuse, 0x7f, -R6 ;  /* 0x0000007f07067810 */ /* 0x040fe20007ffe806 */
[----:B------:R-:W-:Y:S02]  /*1a80*/  IMAD R0, R7, -0x800000, R8 ;  /* 0xff80000007007824 */ /* 0x000fe400078e0208 */
[----:B------:R-:W0:Y:S01]  /*1a90*/  MUFU.RCP R3, R9 ;  /* 0x0000000900037308 */ /* 0x000e220000001000 */
[----:B------:R-:W-:Y:S01]  /*1aa0*/  FADD.FTZ R11, -R9, -RZ ;  /* 0x800000ff090b7221 */ /* 0x000fe20000010100 */
[----:B------:R-:W-:-:S03]  /*1ab0*/  IMAD.IADD R6, R6, 0x1, R5 ;  /* 0x0000000106067824 */ /* 0x000fc600078e0205 */
[----:B0-----:R-:W-:-:S04]  /*1ac0*/  FFMA R10, R3, R11, 1 ;  /* 0x3f800000030a7423 */ /* 0x001fc8000000000b */
[----:B------:R-:W-:-:S04]  /*1ad0*/  FFMA R10, R3, R10, R3 ;  /* 0x0000000a030a7223 */ /* 0x000fc80000000003 */
[----:B------:R-:W-:-:S04]  /*1ae0*/  FFMA R3, R0, R10, RZ ;  /* 0x0000000a00037223 */ /* 0x000fc800000000ff */
[----:B------:R-:W-:-:S04]  /*1af0*/  FFMA R8, R11, R3, R0 ;  /* 0x000000030b087223 */ /* 0x000fc80000000000 */
[----:B------:R-:W-:-:S04]  /*1b00*/  FFMA R13, R10, R8, R3 ;  /* 0x000000080a0d7223 */ /* 0x000fc80000000003 */
[----:B------:R-:W-:-:S04]  /*1b10*/  FFMA R8, R11, R13, R0 ;  /* 0x0000000d0b087223 */ /* 0x000fc80000000000 */
[----:B------:R-:W-:-:S05]  /*1b20*/  FFMA R0, R10, R8, R13 ;  /* 0x000000080a007223 */ /* 0x000fca000000000d */
[----:B------:R-:W-:-:S04]  /*1b30*/  SHF.R.U32.HI R3, RZ, 0x17, R0 ;  /* 0x00000017ff037819 */ /* 0x000fc80000011600 */
[----:B------:R-:W-:-:S05]  /*1b40*/  LOP3.LUT R3, R3, 0xff, RZ, 0xc0, !PT ;  /* 0x000000ff03037812 */ /* 0x000fca00078ec0ff */
[----:B------:R-:W-:-:S04]  /*1b50*/  IMAD.IADD R7, R3, 0x1, R6 ;  /* 0x0000000103077824 */ /* 0x000fc800078e0206 */
[----:B------:R-:W-:-:S05]  /*1b60*/  VIADD R3, R7, 0xffffffff ;  /* 0xffffffff07037836 */ /* 0x000fca0000000000 */
[----:B------:R-:W-:-:S13]  /*1b70*/  ISETP.GE.U32.AND P1, PT, R3, 0xfe, PT ;  /* 0x000000fe0300780c */ /* 0x000fda0003f26070 */
[----:B------:R-:W-:Y:S05]  /*1b80*/  @!P1 BRA `(.L_x_52) ;  /* 0x0000000000809947 */ /* 0x000fea0003800000 */
[----:B------:R-:W-:-:S13]  /*1b90*/  ISETP.GT.AND P1, PT, R7, 0xfe, PT ;  /* 0x000000fe0700780c */ /* 0x000fda0003f24270 */
[----:B------:R-:W-:Y:S05]  /*1ba0*/  @P1 BRA `(.L_x_53) ;  /* 0x00000000006c1947 */ /* 0x000fea0003800000 */
[----:B------:R-:W-:-:S13]  /*1bb0*/  ISETP.GE.AND P1, PT, R7, 0x1, PT ;  /* 0x000000010700780c */ /* 0x000fda0003f26270 */
[----:B------:R-:W-:Y:S05]  /*1bc0*/  @P1 BRA `(.L_x_54) ;  /* 0x0000000000741947 */ /* 0x000fea0003800000 */
[----:B------:R-:W-:Y:S02]  /*1bd0*/  ISETP.GE.AND P1, PT, R7, -0x18, PT ;  /* 0xffffffe80700780c */ /* 0x000fe40003f26270 */
[----:B------:R-:W-:-:S11]  /*1be0*/  LOP3.LUT R0, R0, 0x80000000, RZ, 0xc0, !PT ;  /* 0x8000000000007812 */ /* 0x000fd600078ec0ff */
[----:B------:R-:W-:Y:S05]  /*1bf0*/  @!P1 BRA `(.L_x_54) ;  /* 0x0000000000689947 */ /* 0x000fea0003800000 */
[CCC-:B------:R-:W-:Y:S01]  /*1c00*/  FFMA.RZ R3, R10.reuse, R8.reuse, R13.reuse ;  /* 0x000000080a037223 */ /* 0x1c0fe2000000c00d */
[CCC-:B------:R-:W-:Y:S01]  /*1c10*/  FFMA.RM R6, R10.reuse, R8.reuse, R13.reuse ;  /* 0x000000080a067223 */ /* 0x1c0fe2000000400d */
[C---:B------:R-:W-:Y:S02]  /*1c20*/  ISETP.NE.AND P3, PT, R7.reuse, RZ, PT ;  /* 0x000000ff0700720c */ /* 0x040fe40003f65270 */
[----:B------:R-:W-:Y:S02]  /*1c30*/  ISETP.NE.AND P2, PT, R7, RZ, PT ;  /* 0x000000ff0700720c */ /* 0x000fe40003f45270 */
[----:B------:R-:W-:Y:S01]  /*1c40*/  LOP3.LUT R5, R3, 0x7fffff, RZ, 0xc0, !PT ;  /* 0x007fffff03057812 */ /* 0x000fe200078ec0ff */
[----:B------:R-:W-:Y:S01]  /*1c50*/  FFMA.RP R3, R10, R8, R13 ;  /* 0x000000080a037223 */ /* 0x000fe2000000800d */
[----:B------:R-:W-:Y:S01]  /*1c60*/  IADD3 R8, PT, PT, R7, 0x20, RZ ;  /* 0x0000002007087810 */ /* 0x000fe20007ffe0ff */
[----:B------:R-:W-:Y:S01]  /*1c70*/  IMAD.MOV R7, RZ, RZ, -R7 ;  /* 0x000000ffff077224 */ /* 0x000fe200078e0a07 */
[----:B------:R-:W-:-:S02]  /*1c80*/  LOP3.LUT R5, R5, 0x800000, RZ, 0xfc, !PT ;  /* 0x0080000005057812 */ /* 0x000fc400078efcff */
[----:B------:R-:W-:Y:S02]  /*1c90*/  FSETP.NEU.FTZ.AND P1, PT, R3, R6, PT ;  /* 0x000000060300720b */ /* 0x000fe40003f3d000 */
[----:B------:R-:W-:Y:S02]  /*1ca0*/  SHF.L.U32 R8, R5, R8, RZ ;  /* 0x0000000805087219 */ /* 0x000fe400000006ff */
[----:B------:R-:W-:Y:S02]  /*1cb0*/  SEL R6, R7, RZ, P3 ;  /* 0x000000ff07067207 */ /* 0x000fe40001800000 */
[----:B------:R-:W-:Y:S02]  /*1cc0*/  ISETP.NE.AND P2, PT, R8, RZ, P2 ;  /* 0x000000ff0800720c */ /* 0x000fe40001745270 */
[----:B------:R-:W-:Y:S02]  /*1cd0*/  SHF.R.U32.HI R6, RZ, R6, R5 ;  /* 0x00000006ff067219 */ /* 0x000fe40000011605 */
[----:B------:R-:W-:-:S02]  /*1ce0*/  PLOP3.LUT P1, PT, P1, P2, PT, 0xf8, 0x8f ;  /* 0x00000000008f781c */ /* 0x000fc40000f25f70 */
[----:B------:R-:W-:Y:S02]  /*1cf0*/  SHF.R.U32.HI R8, RZ, 0x1, R6 ;  /* 0x00000001ff087819 */ /* 0x000fe40000011606 */
[----:B------:R-:W-:-:S04]  /*1d00*/  SEL R3, RZ, 0x1, !P1 ;  /* 0x00000001ff037807 */ /* 0x000fc80004800000 */
[----:B------:R-:W-:-:S04]  /*1d10*/  LOP3.LUT R3, R3, 0x1, R8, 0xf8, !PT ;  /* 0x0000000103037812 */ /* 0x000fc800078ef808 */
[----:B------:R-:W-:-:S05]  /*1d20*/  LOP3.LUT R3, R3, R6, RZ, 0xc0, !PT ;  /* 0x0000000603037212 */ /* 0x000fca00078ec0ff */
[----:B------:R-:W-:-:S05]  /*1d30*/  IMAD.IADD R3, R8, 0x1, R3 ;  /* 0x0000000108037824 */ /* 0x000fca00078e0203 */
[----:B------:R-:W-:Y:S01]  /*1d40*/  LOP3.LUT R0, R3, R0, RZ, 0xfc, !PT ;  /* 0x0000000003007212 */ /* 0x000fe200078efcff */
[----:B------:R-:W-:Y:S06]  /*1d50*/  BRA `(.L_x_54) ;  /* 0x0000000000107947 */ /* 0x000fec0003800000 */
.L_x_53:
[----:B------:R-:W-:-:S04]  /*1d60*/  LOP3.LUT R0, R0, 0x80000000, RZ, 0xc0, !PT ;  /* 0x8000000000007812 */ /* 0x000fc800078ec0ff */
[----:B------:R-:W-:Y:S01]  /*1d70*/  LOP3.LUT R0, R0, 0x7f800000, RZ, 0xfc, !PT ;  /* 0x7f80000000007812 */ /* 0x000fe200078efcff */
[----:B------:R-:W-:Y:S06]  /*1d80*/  BRA `(.L_x_54) ;  /* 0x0000000000047947 */ /* 0x000fec0003800000 */
.L_x_52:
[----:B------:R-:W-:-:S07]  /*1d90*/  IMAD R0, R6, 0x800000, R0 ;  /* 0x0080000006007824 */ /* 0x000fce00078e0200 */
.L_x_54:
[----:B------:R-:W-:Y:S05]  /*1da0*/  BSYNC B1 ;  /* 0x0000000000017941 */ /* 0x000fea0003800000 */
.L_x_51:
[----:B------:R-:W-:Y:S05]  /*1db0*/  BRA `(.L_x_55) ;  /* 0x0000000000207947 */ /* 0x000fea0003800000 */
.L_x_50:
[----:B------:R-:W-:-:S04]  /*1dc0*/  LOP3.LUT R0, R9, 0x80000000, R8, 0x48, !PT ;  /* 0x8000000009007812 */ /* 0x000fc800078e4808 */
[----:B------:R-:W-:Y:S01]  /*1dd0*/  LOP3.LUT R0, R0, 0x7f800000, RZ, 0xfc, !PT ;  /* 0x7f80000000007812 */ /* 0x000fe200078efcff */
[----:B------:R-:W-:Y:S06]  /*1de0*/  BRA `(.L_x_55) ;  /* 0x0000000000147947 */ /* 0x000fec0003800000 */
.L_x_49:
[----:B------:R-:W-:Y:S01]  /*1df0*/  LOP3.LUT R0, R9, 0x80000000, R8, 0x48, !PT ;  /* 0x8000000009007812 */ /* 0x000fe200078e4808 */
[----:B------:R-:W-:Y:S06]  /*1e00*/  BRA `(.L_x_55) ;  /* 0x00000000000c7947 */ /* 0x000fec0003800000 */
.L_x_48:
[----:B------:R-:W0:Y:S01]  /*1e10*/  MUFU.RSQ R0, -QNAN ;  /* 0xffc0000000007908 */ /* 0x000e220000001400 */
[----:B------:R-:W-:Y:S05]  /*1e20*/  BRA `(.L_x_55) ;  /* 0x0000000000047947 */ /* 0x000fea0003800000 */
.L_x_47:
[----:B------:R-:W-:-:S07]  /*1e30*/  FADD.FTZ R0, R0, R3 ;  /* 0x0000000300007221 */ /* 0x000fce0000010000 */
.L_x_55:
[----:B------:R-:W-:Y:S05]  /*1e40*/  BSYNC B0 ;  /* 0x0000000000007941 */ /* 0x000fea0003800000 */
.L_x_45:
[----:B------:R-:W-:-:S04]  /*1e50*/  IMAD.MOV.U32 R5, RZ, RZ, 0x0 ;  /* 0x00000000ff057424 */ /* 0x000fc800078e00ff */
[----:B0-----:R-:W-:Y:S05]  /*1e60*/  RET.REL.NODEC R4 `(_Z6solve1Pfii) ;  /* 0xffffffe004647950 */ /* 0x001fea0003c3ffff */
.L_x_56:
[----:B------:R-:W-:-:S00]  /*1e70*/  BRA `(.L_x_56) ;  /* 0xfffffffc00fc7947 */ /* 0x000fc0000383ffff */
[----:B------:R-:W-:-:S00]  /*1e80*/  NOP ;  /* 0x0000000000007918 */ /* 0x000fc00000000000 */
[----:B------:R-:W-:-:S00]  /*1e90*/  NOP ;  /* 0x0000000000007918 */ /* 0x000fc00000000000 */
[----:B------:R-:W-:-:S00]  /*1ea0*/  NOP ;  /* 0x0000000000007918 */ /* 0x000fc00000000000 */
[----:B------:R-:W-:-:S00]  /*1eb0*/  NOP ;  /* 0x0000000000007918 */ /* 0x000fc00000000000 */
[----:B------:R-:W-:-:S00]  /*1ec0*/  NOP ;  /* 0x0000000000007918 */ /* 0x000fc00000000000 */
[----:B------:R-:W-:-:S00]  /*1ed0*/  NOP ;  /* 0x0000000000007918 */ /* 0x000fc00000000000 */
[----:B------:R-:W-:-:S00]  /*1ee0*/  NOP ;  /* 0x0000000000007918 */ /* 0x000fc00000000000 */
[----:B------:R-:W-:-:S00]  /*1ef0*/  NOP ;  /* 0x0000000000007918 */ /* 0x000fc00000000000 */
.L_x_124:


//--------------------- .text._Z5solvePfii        --------------------------
	.section	.text._Z5solvePfii,"ax",@progbits
	.align	128
        .global         _Z5solvePfii
        .type           _Z5solvePfii,@function
        .size           _Z5solvePfii,(.L_x_125 - _Z5solvePfii)
        .other          _Z5solvePfii,@"STO_CUDA_ENTRY STV_DEFAULT"
_Z5solvePfii:
.text._Z5solvePfii:
[----:B------:R-:W0:Y:S01]  /*0000*/  LDC R1, c[0x0][0x37c] ;  /* 0x0000df00ff017b82 */ /* 0x000e220000000800 */
[----:B------:R-:W1:Y:S07]  /*0010*/  S2R R0, SR_CTAID.Z ;  /* 0x0000000000007919 */ /* 0x000e6e0000002700 */
[----:B------:R-:W2:Y:S01]  /*0020*/  S2UR UR39, SR_CTAID.X ;  /* 0x00000000002779c3 */ /* 0x000ea20000002500 */
[----:B------:R-:W3:Y:S01]  /*0030*/  LDCU UR8, c[0x0][0x2fc] ;  /* 0x00005f80ff0877ac */ /* 0x000ee20008000800 */
[----:B0-----:R-:W-:Y:S01]  /*0040*/  VIADD R1, R1, 0xfffffff0 ;  /* 0xfffffff001017836 */ /* 0x001fe20000000000 */
[----:B------:R-:W2:Y:S01]  /*0050*/  S2R R23, SR_CTAID.Y ;  /* 0x0000000000177919 */ /* 0x000ea20000002600 */
[----:B------:R-:W-:Y:S01]  /*0060*/  HFMA2 R16, -RZ, RZ, 0, 0 ;  /* 0x00000000ff107431 */ /* 0x000fe200000001ff */
[----:B------:R-:W0:Y:S01]  /*0070*/  LDCU UR4, c[0x0][0x370] ;  /* 0x00006e00ff0477ac */ /* 0x000e220008000800 */
[----:B------:R-:W4:Y:S01]  /*0080*/  S2R R3, SR_CgaCtaId ;  /* 0x0000000000037919 */ /* 0x000f220000008800 */
[----:B------:R-:W5:Y:S01]  /*0090*/  LDCU UR5, c[0x0][0x374] ;  /* 0x00006e80ff0577ac */ /* 0x000f620008000800 */
[----:B------:R-:W4:Y:S01]  /*00a0*/  S2R R18, SR_TID.X ;  /* 0x0000000000127919 */ /* 0x000f220000002100 */
[----:B------:R-:W3:Y:S01]  /*00b0*/  LDCU UR7, c[0x0][0x2f8] ;  /* 0x00005f00ff0777ac */ /* 0x000ee20008000800 */
[----:B------:R-:W4:Y:S01]  /*00c0*/  S2R R22, SR_TID.Y ;  /* 0x0000000000167919 */ /* 0x000f220000002200 */
[----:B------:R-:W2:Y:S01]  /*00d0*/  LDCU UR6, c[0x0][0x378] ;  /* 0x00006f00ff0677ac */ /* 0x000ea20008000800 */
[----:B------:R-:W4:Y:S01]  /*00e0*/  LDCU UR9, c[0x0][0x38c] ;  /* 0x00007180ff0977ac */ /* 0x000f220008000800 */
[----:B0-----:R-:W-:Y:S01]  /*00f0*/  UIADD3 UR4, UPT, UPT, URZ, -UR4, URZ ;  /* 0x80000004ff047290 */ /* 0x001fe2000fffe0ff */
[----:B------:R-:W0:Y:S01]  /*0100*/  LDCU.64 UR36, c[0x0][0x358] ;  /* 0x00006b00ff2477ac */ /* 0x000e220008000a00 */
[----:B-1----:R-:W-:-:S02]  /*0110*/  IMAD.MOV R5, RZ, RZ, -R0 ;  /* 0x000000ffff057224 */ /* 0x002fc400078e0a00 */
[----:B-----5:R-:W-:Y:S01]  /*0120*/  UIMAD UR4, UR4, UR5, URZ ;  /* 0x00000005040472a4 */ /* 0x020fe2000f8e02ff */
[----:B---3--:R-:W-:Y:S01]  /*0130*/  IADD3 R2, P0, PT, R1, UR7, RZ ;  /* 0x0000000701027c10 */ /* 0x008fe2000ff1e0ff */
[C---:B--2---:R-:W-:Y:S02]  /*0140*/  VIADD R0, R23.reuse, UR39 ;  /* 0x0000002717007c36 */ /* 0x044fe40008000000 */
[----:B------:R-:W-:Y:S02]  /*0150*/  UIMAD UR4, UR6, UR4, -0x7fffffff ;  /* 0x80000001060474a4 */ /* 0x000fe4000f8e0204 */
[----:B------:R-:W-:Y:S01]  /*0160*/  IMAD.X R17, RZ, RZ, UR8, P0 ;  /* 0x00000008ff117e24 */ /* 0x000fe200080e06ff */
[----:B------:R-:W-:Y:S02]  /*0170*/  ISETP.NE.AND P1, PT, R0, R5, PT ;  /* 0x000000050000720c */ /* 0x000fe40003f25270 */
[----:B------:R-:W-:Y:S02]  /*0180*/  MOV R0, 0x400 ;  /* 0x0000040000007802 */ /* 0x000fe40000000f00 */
[----:B----4-:R-:W-:Y:S01]  /*0190*/  LOP3.LUT R19, R18, UR39, R23, 0xfe, !PT ;  /* 0x0000002712137c12 */ /* 0x010fe2000f8efe17 */
[----:B------:R-:W-:Y:S01]  /*01a0*/  IMAD R23, R23, UR9, RZ ;  /* 0x0000000917177c24 */ /* 0x000fe2000f8e02ff */
[----:B------:R-:W-:-:S02]  /*01b0*/  LEA R0, R3, R0, 0x18 ;  /* 0x0000000003007211 */ /* 0x000fc400078ec0ff */
[----:B------:R-:W-:-:S03]  /*01c0*/  LOP3.LUT R19, R19, R22, RZ, 0xfc, !PT ;  /* 0x0000001613137212 */ /* 0x000fc600078efcff */
[--C-:B------:R-:W-:Y:S02]  /*01d0*/  IMAD R18, R18, 0x48, R0.reuse ;  /* 0x0000004812127824 */ /* 0x100fe400078e0200 */
[----:B------:R-:W-:Y:S01]  /*01e0*/  IMAD R22, R22, 0x4, R0 ;  /* 0x0000000416167824 */ /* 0x000fe200078e0200 */
[----:B------:R-:W-:Y:S01]  /*01f0*/  VOTEU.ANY UP0, P1 ;  /* 0x0000000000ff7886 */ /* 0x000fe20000800100 */
[----:B0-----:R-:W-:-:S12]  /*0200*/  USEL UR38, UR4, 0x1, !UP0 ;  /* 0x0000000104267887 */ /* 0x001fd8000c000000 */
.L_x_84:
[----:B------:R-:W-:Y:S02]  /*0210*/  ISETP.NE.AND P0, PT, R19, RZ, PT ;  /* 0x000000ff1300720c */ /* 0x000fe40003f05270 */
[----:B------:R-:W-:-:S05]  /*0220*/  CS2R.32 R4, SR_CgaSize ;  /* 0x0000000000047805 */ /* 0x000fca0000008a00 */
[----:B------:R-:W-:-:S06]  /*0230*/  IMAD R4, R4, -0xa0, RZ ;  /* 0xffffff6004047824 */ /* 0x000fcc00078e02ff */
[----:B------:R-:W0:Y:S01]  /*0240*/  LDC R4, c[0x0][R4+0x258] ;  /* 0x0000960004047b82 */ /* 0x000e220000000800 */
[----:B------:R-:W-:Y:S05]  /*0250*/  YIELD ;  /* 0x0000000000007946 */ /* 0x000fea0003800000 */
[----:B------:R-:W-:-:S05]  /*0260*/  CS2R.32 R5, SR_CgaSize ;  /* 0x0000000000057805 */ /* 0x000fca0000008a00 */
[----:B------:R-:W-:-:S06]  /*0270*/  IMAD R5, R5, -0xa0, RZ ;  /* 0xffffff6005057824 */ /* 0x000fcc00078e02ff */
[----:B------:R-:W1:Y:S08]  /*0280*/  LDC R5, c[0x0][R5+0x254] ;  /* 0x0000950005057b82 */ /* 0x000e700000000800 */
[----:B------:R-:W2:Y:S02]  /*0290*/  @!P0 LDC.64 R6, c[0x4][0x48] ;  /* 0x01001200ff068b82 */ /* 0x000ea40000000a00 */
[----:B--2---:R2:W-:Y:S01]  /*02a0*/  @!P0 STG.E desc[UR36][R6.64], RZ ;  /* 0x000000ff06008986 */ /* 0x0045e2000c101924 */
[----:B0-----:R-:W-:-:S04]  /*02b0*/  ISETP.NE.U32.AND P0, PT, R4, RZ, PT ;  /* 0x000000ff0400720c */ /* 0x001fc80003f05070 */
[----:B-1----:R-:W-:-:S13]  /*02c0*/  ISETP.NE.AND.EX P0, PT, R5, RZ, PT, P0 ;  /* 0x000000ff0500720c */ /* 0x002fda0003f05300 */
[----:B--2---:R-:W-:Y:S05]  /*02d0*/  @!P0 BRA `(.L_x_57) ;  /* 0x0000001400308947 */ /* 0x004fea0003800000 */
[----:B------:R-:W0:Y:S01]  /*02e0*/  S2R R0, SR_TID.X ;  /* 0x0000000000007919 */ /* 0x000e220000002100 */
[----:B------:R-:W-:Y:S01]  /*02f0*/  UMOV UR4, 0xffffffff ;  /* 0xffffffff00047882 */ /* 0x000fe20000000000 */
[----:B------:R-:W0:Y:S01]  /*0300*/  S2R R3, SR_TID.Y ;  /* 0x0000000000037919 */ /* 0x000e220000002200 */
[----:B------:R-:W1:Y:S01]  /*0310*/  S2R R7, SR_TID.Z ;  /* 0x0000000000077919 */ /* 0x000e620000002300 */
[----:B0-----:R-:W-:-:S05]  /*0320*/  IMAD.IADD R6, R0, 0x1, R3 ;  /* 0x0000000100067824 */ /* 0x001fca00078e0203 */
[----:B-1----:R-:W-:Y:S01]  /*0330*/  LOP3.LUT P0, RZ, R6, R7, RZ, 0xfc, !PT ;  /* 0x0000000706ff7212 */ /* 0x002fe2000780fcff */
[----:B------:R-:W-:-:S12]  /*0340*/  BRA.DIV UR4, `(.L_x_58) ;  /* 0x0000001604187947 */ /* 0x000fd8000b800000 */
[----:B------:R-:W-:Y:S06]  /*0350*/  BAR.SYNC.DEFER_BLOCKING 0x0 ;  /* 0x0000000000007b1d */ /* 0x000fec0000010000 */
.L_x_87:
[----:B------:R-:W0:Y:S01]  /*0360*/  LDC R6, c[0x0][0x38c] ;  /* 0x0000e300ff067b82 */ /* 0x000e220000000800 */
[----:B------:R-:W-:Y:S01]  /*0370*/  BSSY B0, `(.L_x_59) ;  /* 0x000001d000007945 */ /* 0x000fe20003800000 */
[----:B0-----:R-:W-:-:S03]  /*0380*/  ISETP.GE.AND P1, PT, R6, 0x1, PT ;  /* 0x000000010600780c */ /* 0x001fc60003f26270 */
[----:B------:R-:W-:Y:S10]  /*0390*/  @P0 BRA `(.L_x_60) ;  /* 0x0000000000680947 */ /* 0x000ff40003800000 */
[----:B------:R-:W0:Y:S01]  /*03a0*/  S2R R7, SR_LANEID ;  /* 0x0000000000077919 */ /* 0x000e220000000000 */
[----:B------:R-:W-:Y:S02]  /*03b0*/  VOTEU.ANY UR4, UPT, PT ;  /* 0x0000000000047886 */ /* 0x000fe400038e0100 */
[----:B------:R-:W0:Y:S08]  /*03c0*/  FLO.U32 R8, UR4 ;  /* 0x0000000400087d00 */ /* 0x000e3000080e0000 */
[----:B------:R-:W1:Y:S01]  /*03d0*/  POPC R6, UR4 ;  /* 0x0000000400067d09 */ /* 0x000e620008000000 */
[----:B0-----:R-:W-:Y:S01]  /*03e0*/  ISETP.EQ.U32.AND P0, PT, R8, R7, PT ;  /* 0x000000070800720c */ /* 0x001fe20003f02070 */
[----:B-1----:R-:W-:-:S12]  /*03f0*/  IMAD R7, R6, UR38, RZ ;  /* 0x0000002606077c24 */ /* 0x002fd8000f8e02ff */
        /* <DEDUP_REMOVED lines=14> */
.L_x_61:
[----:B------:R-:W2:Y:S04]  /*04e0*/  LD.E.STRONG.GPU R7, desc[UR36][R4.64+0x4] ;  /* 0x0000042404077980 */ /* 0x000ea8000c10f900 */
[----:B--2---:R-:W-:Y:S01]  /*04f0*/  CCTL.IVALL ;  /* 0x00000000ff00798f */ /* 0x004fe20002000000 */
[----:B------:R-:W-:Y:S05]  /*0500*/  YIELD ;  /* 0x0000000000007946 */ /* 0x000fea0003800000 */
[----:B------:R-:W-:-:S04]  /*0510*/  LOP3.LUT R7, R7, R6, RZ, 0x3c, !PT ;  /* 0x0000000607077212 */ /* 0x000fc800078e3cff */
[----:B------:R-:W-:-:S13]  /*0520*/  ISETP.GT.AND P0, PT, R7, -0x1, PT ;  /* 0xffffffff0700780c */ /* 0x000fda0003f04270 */
[----:B------:R-:W-:Y:S05]  /*0530*/  @P0 BRA `(.L_x_61) ;  /* 0xfffffffc00e80947 */ /* 0x000fea000383ffff */
.L_x_60:
[----:B------:R-:W-:Y:S05]  /*0540*/  BSYNC B0 ;  /* 0x0000000000007941 */ /* 0x000fea0003800000 */
.L_x_59:
[----:B------:R-:W-:-:S03]  /*0550*/  UMOV UR4, 0xffffffff ;  /* 0xffffffff00047882 */ /* 0x000fc60000000000 */
[----:B------:R-:W-:Y:S05]  /*0560*/  BRA.DIV UR4, `(.L_x_62) ;  /* 0x0000001204c07947 */ /* 0x000fea000b800000 */
[----:B------:R-:W-:Y:S06]  /*0570*/  BAR.SYNC.DEFER_BLOCKING 0x0 ;  /* 0x0000000000007b1d */ /* 0x000fec0000010000 */
.L_x_90:
[----:B------:R-:W-:Y:S01]  /*0580*/  IMAD.MOV.U32 R21, RZ, RZ, RZ ;  /* 0x000000ffff157224 */ /* 0x000fe200078e00ff */
[----:B------:R-:W-:Y:S06]  /*0590*/  @!P1 BRA `(.L_x_63) ;  /* 0x0000000800589947 */ /* 0x000fec0003800000 */
[----:B------:R-:W-:Y:S01]  /*05a0*/  HFMA2 R21, -RZ, RZ, 0, 0 ;  /* 0x00000000ff157431 */ /* 0x000fe200000001ff */
[----:B------:R-:W-:Y:S01]  /*05b0*/  BSSY.RECONVERGENT B0, `(.L_x_63) ;  /* 0x0000094000007945 */ /* 0x000fe20003800200 */
[----:B------:R-:W-:-:S07]  /*05c0*/  IMAD.MOV.U32 R14, RZ, RZ, RZ ;  /* 0x000000ffff0e7224 */ /* 0x000fce00078e00ff */
.L_x_67:
[----:B0-----:R-:W0:Y:S01]  /*05d0*/  LDC R9, c[0x0][0x38c] ;  /* 0x0000e300ff097b82 */ /* 0x001e220000000800 */
[----:B------:R-:W-:-:S07]  /*05e0*/  IMAD.MOV.U32 R24, RZ, RZ, RZ ;  /* 0x000000ffff187224 */ /* 0x000fce00078e00ff */
[----:B-1----:R-:W1:Y:S01]  /*05f0*/  LDC.64 R4, c[0x0][0x388] ;  /* 0x0000e200ff047b82 */ /* 0x002e620000000a00 */
[C---:B0-----:R-:W-:Y:S01]  /*0600*/  ISETP.NE.AND P1, PT, R9.reuse, 0x1, PT ;  /* 0x000000010900780c */ /* 0x041fe20003f25270 */
[----:B------:R-:W-:Y:S02]  /*0610*/  IMAD R7, R9, UR39, R14 ;  /* 0x0000002709077c24 */ /* 0x000fe4000f8e020e */
[----:B------:R-:W-:-:S03]  /*0620*/  VIADD R14, R14, 0x1 ;  /* 0x000000010e0e7836 */ /* 0x000fc60000000000 */
[----:B------:R-:W-:Y:S01]  /*0630*/  LEA R20, R7, R0, 0x4 ;  /* 0x0000000007147211 */ /* 0x000fe200078e20ff */
[----:B-1----:R-:W-:Y:S01]  /*0640*/  VIADD R15, R4, 0x2 ;  /* 0x00000002040f7836 */ /* 0x002fe20000000000 */
[----:B------:R-:W-:-:S03]  /*0650*/  ISETP.NE.AND P0, PT, R14, R9, PT ;  /* 0x000000090e00720c */ /* 0x000fc60003f05270 */
[----:B------:R-:W-:-:S04]  /*0660*/  IMAD R6, R15, R20, RZ ;  /* 0x000000140f067224 */ /* 0x000fc800078e02ff */
[----:B------:R-:W-:Y:S01]  /*0670*/  IMAD.IADD R8, R15, 0x1, R6 ;  /* 0x000000010f087824 */ /* 0x000fe200078e0206 */
[----:B------:R-:W-:Y:S06]  /*0680*/  @!P1 BRA `(.L_x_64) ;  /* 0x0000000400409947 */ /* 0x000fec0003800000 */
[----:B------:R-:W-:Y:S01]  /*0690*/  IMAD R25, R23, 0x10, R3 ;  /* 0x0000001017197824 */ /* 0x000fe200078e0203 */
[----:B------:R-:W-:Y:S02]  /*06a0*/  LOP3.LUT R24, R5, 0x7ffffffe, RZ, 0xc0, !PT ;  /* 0x7ffffffe05187812 */ /* 0x000fe400078ec0ff */
[----:B------:R-:W-:Y:S02]  /*06b0*/  ISETP.NE.AND P1, PT, R0, RZ, PT ;  /* 0x000000ff0000720c */ /* 0x000fe40003f25270 */
[----:B------:R-:W-:Y:S01]  /*06c0*/  IADD3 R5, PT, PT, R8, R25, RZ ;  /* 0x0000001908057210 */ /* 0x000fe20007ffe0ff */
[----:B------:R-:W-:Y:S02]  /*06d0*/  IMAD.IADD R25, R6, 0x1, R25 ;  /* 0x0000000106197824 */ /* 0x000fe400078e0219 */
[----:B------:R-:W-:-:S08]  /*06e0*/  IMAD.MOV R27, RZ, RZ, -R24 ;  /* 0x000000ffff1b7224 */ /* 0x000fd000078e0a18 */
.L_x_65:
[----:B0-----:R-:W0:Y:S01]  /*06f0*/  LDC.64 R8, c[0x0][0x380] ;  /* 0x0000e000ff087b82 */ /* 0x001e220000000a00 */
[----:B------:R-:W-:-:S04]  /*0700*/  VIADD R7, R5, 0x1 ;  /* 0x0000000105077836 */ /* 0x000fc80000000000 */
[----:B0-----:R-:W-:-:S05]  /*0710*/  IMAD.WIDE R6, R7, 0x4, R8 ;  /* 0x0000000407067825 */ /* 0x001fca00078e0208 */
[----:B------:R-:W2:Y:S01]  /*0720*/  LDG.E R13, desc[UR36][R6.64] ;  /* 0x00000024060d7981 */ /* 0x000ea2000c1e1900 */
[C---:B------:R-:W-:Y:S01]  /*0730*/  ISETP.NE.AND P2, PT, R3.reuse, RZ, PT ;  /* 0x000000ff0300720c */ /* 0x040fe20003f45270 */
[C---:B------:R-:W-:Y:S01]  /*0740*/  IMAD R26, R3.reuse, 0x4, R18 ;  /* 0x00000004031a7824 */ /* 0x040fe200078e0212 */
[----:B------:R-:W-:Y:S02]  /*0750*/  ISETP.NE.AND P3, PT, R0, 0xf, PT ;  /* 0x0000000f0000780c */ /* 0x000fe40003f65270 */
[----:B------:R-:W-:Y:S02]  /*0760*/  ISETP.NE.AND P4, PT, R3, 0xf, PT ;  /* 0x0000000f0300780c */ /* 0x000fe40003f85270 */
[----:B------:R-:W-:-:S05]  /*0770*/  IADD3 R11, PT, PT, R25, 0x1, RZ ;  /* 0x00000001190b7810 */ /* 0x000fca0007ffe0ff */
[----:B------:R-:W-:Y:S02]  /*0780*/  IMAD.WIDE R8, R11, 0x4, R8 ;  /* 0x000000040b087825 */ /* 0x000fe400078e0208 */
[----:B------:R-:W3:Y:S02]  /*0790*/  @!P2 LDG.E R12, desc[UR36][R6.64+-0x4] ;  /* 0xfffffc24060ca981 */ /* 0x000ee4000c1e1900 */
[----:B------:R-:W-:Y:S02]  /*07a0*/  IMAD.WIDE R10, R15, 0x4, R6 ;  /* 0x000000040f0a7825 */ /* 0x000fe400078e0206 */
[----:B------:R-:W4:Y:S04]  /*07b0*/  @!P1 LDG.E R29, desc[UR36][R8.64] ;  /* 0x00000024081d9981 */ /* 0x000f28000c1e1900 */
[----:B------:R-:W5:Y:S04]  /*07c0*/  @!P4 LDG.E R28, desc[UR36][R6.64+0x4] ;  /* 0x00000424061cc981 */ /* 0x000f68000c1e1900 */
[----:B--2---:R0:W-:Y:S04]  /*07d0*/  STS [R26+0x4c], R13 ;  /* 0x00004c0d1a007388 */ /* 0x0041e80000000800 */
[----:B0-----:R-:W2:Y:S01]  /*07e0*/  @!P3 LDG.E R13, desc[UR36][R10.64] ;  /* 0x000000240a0db981 */ /* 0x001ea2000c1e1900 */
[----:B------:R-:W-:Y:S05]  /*07f0*/  WARPSYNC.ALL ;  /* 0x0000000000007948 */ /* 0x000fea0003800000 */
[----:B----4-:R-:W-:Y:S04]  /*0800*/  @!P1 STS [R22+0x4], R29 ;  /* 0x0000041d16009388 */ /* 0x010fe80000000800 */
[----:B---3--:R-:W-:Y:S01]  /*0810*/  @!P2 STS [R18+0x48], R12 ;  /* 0x0000480c1200a388 */ /* 0x008fe20000000800 */
[----:B------:R-:W-:Y:S01]  /*0820*/  UMOV UR4, 0x9999999a ;  /* 0x9999999a00047882 */ /* 0x000fe20000000000 */
[----:B------:R-:W-:-:S02]  /*0830*/  UMOV UR5, 0x3fc99999 ;  /* 0x3fc9999900057882 */ /* 0x000fc40000000000 */
[----:B--2---:R-:W-:Y:S04]  /*0840*/  @!P3 STS [R22+0x4cc], R13 ;  /* 0x0004cc0d1600b388 */ /* 0x004fe80000000800 */
[----:B-----5:R-:W-:Y:S04]  /*0850*/  @!P4 STS [R18+0x8c], R28 ;  /* 0x00008c1c1200c388 */ /* 0x020fe80000000800 */
[----:B------:R-:W-:Y:S01]  /*0860*/  LDS R28, [R26+0x4c] ;  /* 0x00004c001a1c7984 */ /* 0x000fe20000000800 */
[----:B------:R-:W-:Y:S06]  /*0870*/  BAR.SYNC.DEFER_BLOCKING 0x0 ;  /* 0x0000000000007b1d */ /* 0x000fec0000010000 */
[----:B------:R-:W-:Y:S04]  /*0880*/  LDS R12, [R26+0x4c] ;  /* 0x00004c001a0c7984 */ /* 0x000fe80000000800 */
[----:B------:R-:W0:Y:S02]  /*0890*/  LDS R13, [R26+0x48] ;  /* 0x000048001a0d7984 */ /* 0x000e240000000800 */
[----:B0-----:R-:W-:-:S02]  /*08a0*/  FADD R12, R12, R13 ;  /* 0x0000000d0c0c7221 */ /* 0x001fc40000000000 */
[----:B------:R-:W0:Y:S02]  /*08b0*/  LDS R13, [R26+0x50] ;  /* 0x000050001a0d7984 */ /* 0x000e240000000800 */
[----:B0-----:R-:W-:Y:S02]  /*08c0*/  FADD R29, R12, R13 ;  /* 0x0000000d0c1d7221 */ /* 0x001fe40000000000 */
[----:B------:R-:W0:Y:S04]  /*08d0*/  LDS R12, [R26+0x94] ;  /* 0x000094001a0c7984 */ /* 0x000e280000000800 */
[----:B------:R-:W1:Y:S01]  /*08e0*/  LDS R13, [R26+0x4] ;  /* 0x000004001a0d7984 */ /* 0x000e620000000800 */
[----:B0-----:R-:W-:-:S04]  /*08f0*/  FADD R12, R29, R12 ;  /* 0x0000000c1d0c7221 */ /* 0x001fc80000000000 */
[----:B-1----:R-:W-:-:S04]  /*0900*/  FADD R29, R12, R13 ;  /* 0x0000000d0c1d7221 */ /* 0x002fc80000000000 */
[----:B------:R-:W0:Y:S02]  /*0910*/  F2F.F64.F32 R12, R29 ;  /* 0x0000001d000c7310 */ /* 0x000e240000201800 */
[----:B0-----:R-:W-:-:S10]  /*0920*/  DMUL R12, R12, UR4 ;  /* 0x000000040c0c7c28 */ /* 0x001fd40008000000 */
[----:B------:R-:W0:Y:S02]  /*0930*/  F2F.F32.F64 R13, R12 ;  /* 0x0000000c000d7310 */ /* 0x000e240000301000 */
[----:B0-----:R-:W-:Y:S01]  /*0940*/  STG.E desc[UR36][R6.64], R13 ;  /* 0x0000000d06007986 */ /* 0x001fe2000c101924 */
[----:B------:R-:W-:Y:S06]  /*0950*/  BAR.SYNC.DEFER_BLOCKING 0x0 ;  /* 0x0000000000007b1d */ /* 0x000fec0000010000 */
[----:B------:R-:W2:Y:S04]  /*0960*/  LDG.E R29, desc[UR36][R6.64+0x40] ;  /* 0x00004024061d7981 */ /* 0x000ea8000c1e1900 */
[----:B------:R-:W3:Y:S04]  /*0970*/  @!P1 LDG.E R9, desc[UR36][R8.64+0x40] ;  /* 0x0000402408099981 */ /* 0x000ee8000c1e1900 */
[----:B------:R-:W4:Y:S04]  /*0980*/  @!P3 LDG.E R10, desc[UR36][R10.64+0x40] ;  /* 0x000040240a0ab981 */ /* 0x000f28000c1e1900 */
[----:B------:R-:W5:Y:S04]  /*0990*/  @!P4 LDG.E R8, desc[UR36][R6.64+0x44] ;  /* 0x000044240608c981 */ /* 0x000f68000c1e1900 */
[----:B------:R-:W4:Y:S01]  /*09a0*/  @!P2 LDG.E R11, desc[UR36][R6.64+0x3c] ;  /* 0x00003c24060ba981 */ /* 0x000f22000c1e1900 */
[----:B------:R-:W-:Y:S01]  /*09b0*/  FADD R28, -R28, R13 ;  /* 0x0000000d1c1c7221 */ /* 0x000fe20000000100 */
[----:B------:R-:W-:-:S03]  /*09c0*/  VIADD R27, R27, 0x2 ;  /* 0x000000021b1b7836 */ /* 0x000fc60000000000 */
[----:B------:R-:W-:Y:S01]  /*09d0*/  FADD R21, |R28|, R21 ;  /* 0x000000151c157221 */ /* 0x000fe20000000200 */
[----:B------:R-:W-:Y:S01]  /*09e0*/  VIADD R5, R5, 0x20 ;  /* 0x0000002005057836 */ /* 0x000fe20000000000 */
[----:B------:R-:W-:Y:S01]  /*09f0*/  IADD3 R25, PT, PT, R25, 0x20, RZ ;  /* 0x0000002019197810 */ /* 0x000fe20007ffe0ff */
[----:B--2---:R-:W-:Y:S04]  /*0a00*/  STS [R26+0x4c], R29 ;  /* 0x00004c1d1a007388 */ /* 0x004fe80000000800 */
[----:B---3--:R-:W-:Y:S04]  /*0a10*/  @!P1 STS [R22+0x4], R9 ;  /* 0x0000040916009388 */ /* 0x008fe80000000800 */
[----:B----4-:R-:W-:Y:S04]  /*0a20*/  @!P2 STS [R18+0x48], R11 ;  /* 0x0000480b1200a388 */ /* 0x010fe80000000800 */
[----:B------:R-:W-:Y:S04]  /*0a30*/  @!P3 STS [R22+0x4cc], R10 ;  /* 0x0004cc0a1600b388 */ /* 0x000fe80000000800 */
[----:B-----5:R-:W-:Y:S04]  /*0a40*/  @!P4 STS [R18+0x8c], R8 ;  /* 0x00008c081200c388 */ /* 0x020fe80000000800 */
[----:B------:R-:W-:Y:S01]  /*0a50*/  LDS R12, [R26+0x4c] ;  /* 0x00004c001a0c7984 */ /* 0x000fe20000000800 */
[----:B------:R-:W-:Y:S06]  /*0a60*/  BAR.SYNC.DEFER_BLOCKING 0x0 ;  /* 0x0000000000007b1d */ /* 0x000fec0000010000 */
[----:B------:R-:W-:Y:S04]  /*0a70*/  LDS R13, [R26+0x4c] ;  /* 0x00004c001a0d7984 */ /* 0x000fe80000000800 */
[----:B------:R-:W0:Y:S04]  /*0a80*/  LDS R8, [R26+0x48] ;  /* 0x000048001a087984 */ /* 0x000e280000000800 */
[----:B------:R-:W1:Y:S04]  /*0a90*/  LDS R29, [R26+0x50] ;  /* 0x000050001a1d7984 */ /* 0x000e680000000800 */
[----:B------:R-:W-:Y:S01]  /*0aa0*/  LDS R9, [R26+0x4] ;  /* 0x000004001a097984 */ /* 0x000fe20000000800 */
[----:B0-----:R-:W-:-:S03]  /*0ab0*/  FADD R13, R13, R8 ;  /* 0x000000080d0d7221 */ /* 0x001fc60000000000 */
[----:B------:R-:W0:Y:S01]  /*0ac0*/  LDS R8, [R26+0x94] ;  /* 0x000094001a087984 */ /* 0x000e220000000800 */
[----:B-1----:R-:W-:Y:S01]  /*0ad0*/  FADD R13, R13, R29 ;  /* 0x0000001d0d0d7221 */ /* 0x002fe20000000000 */
[----:B------:R-:W-:-:S03]  /*0ae0*/  ISETP.NE.AND P2, PT, R27, RZ, PT ;  /* 0x000000ff1b00720c */ /* 0x000fc60003f45270 */
[----:B0-----:R-:W-:-:S04]  /*0af0*/  FADD R13, R13, R8 ;  /* 0x000000080d0d7221 */ /* 0x001fc80000000000 */
[----:B------:R-:W-:-:S04]  /*0b00*/  FADD R13, R13, R9 ;  /* 0x000000090d0d7221 */ /* 0x000fc80000000000 */
[----:B------:R-:W0:Y:S02]  /*0b10*/  F2F.F64.F32 R8, R13 ;  /* 0x0000000d00087310 */ /* 0x000e240000201800 */
[----:B0-----:R-:W-:-:S10]  /*0b20*/  DMUL R8, R8, UR4 ;  /* 0x0000000408087c28 */ /* 0x001fd40008000000 */
[----:B------:R-:W0:Y:S02]  /*0b30*/  F2F.F32.F64 R9, R8 ;  /* 0x0000000800097310 */ /* 0x000e240000301000 */
[----:B0-----:R0:W-:Y:S01]  /*0b40*/  STG.E desc[UR36][R6.64+0x40], R9 ;  /* 0x0000400906007986 */ /* 0x0011e2000c101924 */
[----:B------:R-:W-:-:S04]  /*0b50*/  FADD R12, -R12, R9 ;  /* 0x000000090c0c7221 */ /* 0x000fc80000000100 */
[----:B------:R-:W-:Y:S01]  /*0b60*/  FADD R21, R21, |R12| ;  /* 0x4000000c15157221 */ /* 0x000fe20000000000 */
[----:B------:R-:W-:Y:S06]  /*0b70*/  BAR.SYNC.DEFER_BLOCKING 0x0 ;  /* 0x0000000000007b1d */ /* 0x000fec0000010000 */
[----:B------:R-:W-:Y:S05]  /*0b80*/  @P2 BRA `(.L_x_65) ;  /* 0xfffffff800d82947 */ /* 0x000fea000383ffff */
.L_x_64:
[----:B------:R-:W1:Y:S02]  /*0b90*/  LDCU UR4, c[0x0][0x38c] ;  /* 0x00007180ff0477ac */ /* 0x000e640008000800 */
[----:B-1----:R-:W-:-:S09]  /*0ba0*/  ULOP3.LUT UP0, URZ, UR4, 0x1, URZ, 0xc0, !UPT ;  /* 0x0000000104ff7892 */ /* 0x002fd2000f80c0ff */
[----:B------:R-:W-:Y:S05]  /*0bb0*/  BRA.U !UP0, `(.L_x_66) ;  /* 0x0000000108c87547 */ /* 0x000fea000b800000 */
[----:B------:R-:W1:Y:S01]  /*0bc0*/  S2R R11, SR_TID.Y ;  /* 0x00000000000b7919 */ /* 0x000e620000002200 */
[----:B0-----:R-:W0:Y:S01]  /*0bd0*/  LDC.64 R6, c[0x0][0x380] ;  /* 0x0000e000ff067b82 */ /* 0x001e220000000a00 */
[----:B------:R-:W-:Y:S01]  /*0be0*/  IMAD.IADD R24, R23, 0x1, R24 ;  /* 0x0000000117187824 */ /* 0x000fe200078e0218 */
[----:B------:R-:W2:Y:S01]  /*0bf0*/  S2R R8, SR_TID.X ;  /* 0x0000000000087919 */ /* 0x000ea20000002100 */
[----:B------:R-:W-:-:S04]  /*0c00*/  VIADD R9, R4, 0x2 ;  /* 0x0000000204097836 */ /* 0x000fc80000000000 */
[----:B------:R-:W-:-:S04]  /*0c10*/  IMAD R4, R9, R20, RZ ;  /* 0x0000001409047224 */ /* 0x000fc800078e02ff */
[----:B------:R-:W-:Y:S02]  /*0c20*/  IMAD.IADD R5, R9, 0x1, R4 ;  /* 0x0000000109057824 */ /* 0x000fe400078e0204 */
[----:B-1----:R-:W-:Y:S01]  /*0c30*/  IMAD R24, R24, 0x10, R11 ;  /* 0x0000001018187824 */ /* 0x002fe200078e020b */
[C---:B------:R-:W-:Y:S02]  /*0c40*/  ISETP.NE.AND P2, PT, R11.reuse, RZ, PT ;  /* 0x000000ff0b00720c */ /* 0x040fe40003f45270 */
[----:B------:R-:W-:Y:S02]  /*0c50*/  ISETP.NE.AND P4, PT, R11, 0xf, PT ;  /* 0x0000000f0b00780c */ /* 0x000fe40003f85270 */
[----:B--2---:R-:W-:Y:S02]  /*0c60*/  ISETP.NE.AND P1, PT, R8, RZ, PT ;  /* 0x000000ff0800720c */ /* 0x004fe40003f25270 */
[----:B------:R-:W-:Y:S02]  /*0c70*/  IADD3 R24, PT, PT, R24, 0x1, RZ ;  /* 0x0000000118187810 */ /* 0x000fe40007ffe0ff */
[----:B------:R-:W-:-:S03]  /*0c80*/  ISETP.NE.AND P3, PT, R8, 0xf, PT ;  /* 0x0000000f0800780c */ /* 0x000fc60003f65270 */
[----:B------:R-:W-:-:S04]  /*0c90*/  IMAD.IADD R5, R5, 0x1, R24 ;  /* 0x0000000105057824 */ /* 0x000fc800078e0218 */
[----:B0-----:R-:W-:-:S04]  /*0ca0*/  IMAD.WIDE R4, R5, 0x4, R6 ;  /* 0x0000000405047825 */ /* 0x001fc800078e0206 */
[C---:B------:R-:W-:Y:S01]  /*0cb0*/  @!P1 IMAD R13, R9.reuse, R20, R24 ;  /* 0x00000014090d9224 */ /* 0x040fe200078e0218 */
[----:B------:R-:W2:Y:S01]  /*0cc0*/  LDG.E R10, desc[UR36][R4.64] ;  /* 0x00000024040a7981 */ /* 0x000ea2000c1e1900 */
[----:B------:R-:W-:-:S03]  /*0cd0*/  @!P3 IMAD.WIDE R8, R9, 0x4, R4 ;  /* 0x000000040908b825 */ /* 0x000fc600078e0204 */
[----:B------:R-:W3:Y:S01]  /*0ce0*/  @!P4 LDG.E R15, desc[UR36][R4.64+0x4] ;  /* 0x00000424040fc981 */ /* 0x000ee2000c1e1900 */
[----:B------:R-:W-:-:S03]  /*0cf0*/  @!P1 IMAD.WIDE R6, R13, 0x4, R6 ;  /* 0x000000040d069825 */ /* 0x000fc600078e0206 */
[----:B------:R-:W4:Y:S04]  /*0d00*/  @!P2 LDG.E R13, desc[UR36][R4.64+-0x4] ;  /* 0xfffffc24040da981 */ /* 0x000f28000c1e1900 */
[----:B------:R-:W5:Y:S04]  /*0d10*/  @!P1 LDG.E R7, desc[UR36][R6.64] ;  /* 0x0000002406079981 */ /* 0x000f68000c1e1900 */
[----:B------:R-:W3:Y:S01]  /*0d20*/  @!P3 LDG.E R9, desc[UR36][R8.64] ;  /* 0x000000240809b981 */ /* 0x000ee2000c1e1900 */
[----:B------:R-:W-:Y:S01]  /*0d30*/  IMAD R12, R11, 0x4, R18 ;  /* 0x000000040b0c7824 */ /* 0x000fe200078e0212 */
[----:B------:R-:W-:Y:S05]  /*0d40*/  WARPSYNC.ALL ;  /* 0x0000000000007948 */ /* 0x000fea0003800000 */
[----:B------:R-:W-:Y:S01]  /*0d50*/  UMOV UR4, 0x9999999a ;  /* 0x9999999a00047882 */ /* 0x000fe20000000000 */
[----:B------:R-:W-:Y:S01]  /*0d60*/  UMOV UR5, 0x3fc99999 ;  /* 0x3fc9999900057882 */ /* 0x000fe20000000000 */
[----:B--2---:R-:W-:Y:S04]  /*0d70*/  STS [R12+0x4c], R10 ;  /* 0x00004c0a0c007388 */ /* 0x004fe80000000800 */
[----:B-----5:R-:W-:Y:S04]  /*0d80*/  @!P1 STS [R22+0x4], R7 ;  /* 0x0000040716009388 */ /* 0x020fe80000000800 */
[----:B----4-:R-:W-:Y:S04]  /*0d90*/  @!P2 STS [R18+0x48], R13 ;  /* 0x0000480d1200a388 */ /* 0x010fe80000000800 */
[----:B---3--:R-:W-:Y:S04]  /*0da0*/  @!P3 STS [R22+0x4cc], R9 ;  /* 0x0004cc091600b388 */ /* 0x008fe80000000800 */
        /* <DEDUP_REMOVED lines=13> */
[----:B0-----:R-:W-:-:S10]  /*0e80*/  DMUL R6, R6, UR4 ;  /* 0x0000000406067c28 */ /* 0x001fd40008000000 */
[----:B------:R-:W0:Y:S02]  /*0e90*/  F2F.F32.F64 R6, R6 ;  /* 0x0000000600067310 */ /* 0x000e240000301000 */
[----:B0-----:R1:W-:Y:S01]  /*0ea0*/  STG.E desc[UR36][R4.64], R6 ;  /* 0x0000000604007986 */ /* 0x0013e2000c101924 */
[----:B------:R-:W-:-:S04]  /*0eb0*/  FADD R10, -R11, R6 ;  /* 0x000000060b0a7221 */ /* 0x000fc80000000100 */
[----:B------:R-:W-:Y:S01]  /*0ec0*/  FADD R21, R21, |R10| ;  /* 0x4000000a15157221 */ /* 0x000fe20000000000 */
[----:B------:R-:W-:Y:S06]  /*0ed0*/  BAR.SYNC.DEFER_BLOCKING 0x0 ;  /* 0x0000000000007b1d */ /* 0x000fec0000010000 */
.L_x_66:
[----:B------:R-:W-:Y:S05]  /*0ee0*/  @P0 BRA `(.L_x_67) ;  /* 0xfffffff400b80947 */ /* 0x000fea000383ffff */
[----:B------:R-:W-:Y:S05]  /*0ef0*/  BSYNC.RECONVERGENT B0 ;  /* 0x0000000000007941 */ /* 0x000fea0003800200 */
.L_x_63:
[----:B01----:R-:W-:-:S05]  /*0f00*/  CS2R.32 R6, SR_CgaSize ;  /* 0x0000000000067805 */ /* 0x003fca0000008a00 */
[----:B------:R-:W-:-:S06]  /*0f10*/  IMAD R6, R6, -0xa0, RZ ;  /* 0xffffff6006067824 */ /* 0x000fcc00078e02ff */
[----:B------:R-:W0:Y:S01]  /*0f20*/  LDC R6, c[0x0][R6+0x258] ;  /* 0x0000960006067b82 */ /* 0x000e220000000800 */
[----:B------:R-:W-:-:S05]  /*0f30*/  CS2R.32 R7, SR_CgaSize ;  /* 0x0000000000077805 */ /* 0x000fca0000008a00 */
[----:B------:R-:W-:-:S06]  /*0f40*/  IMAD R7, R7, -0xa0, RZ ;  /* 0xffffff6007077824 */ /* 0x000fcc00078e02ff */
[----:B------:R-:W1:Y:S08]  /*0f50*/  LDC R7, c[0x0][R7+0x254] ;  /* 0x0000950007077b82 */ /* 0x000e700000000800 */
[----:B------:R-:W2:Y:S01]  /*0f60*/  LDC.64 R4, c[0x4][0x48] ;  /* 0x01001200ff047b82 */ /* 0x000ea20000000a00 */
[----:B0-----:R-:W-:-:S04]  /*0f70*/  ISETP.NE.U32.AND P0, PT, R6, RZ, PT ;  /* 0x000000ff0600720c */ /* 0x001fc80003f05070 */
[----:B-1----:R-:W-:Y:S01]  /*0f80*/  ISETP.NE.AND.EX P0, PT, R7, RZ, PT, P0 ;  /* 0x000000ff0700720c */ /* 0x002fe20003f05300 */
[----:B--2---:R0:W-:-:S12]  /*0f90*/  REDG.E.ADD.F32.FTZ.RN.STRONG.GPU desc[UR36][R4.64], R21 ;  /* 0x00000015040079a6 */ /* 0x0041d8000c12f324 */
[----:B------:R-:W-:Y:S05]  /*0fa0*/  @!P0 BRA `(.L_x_68) ;  /* 0x0000000400f88947 */ /* 0x000fea0003800000 */
[----:B------:R-:W1:Y:S01]  /*0fb0*/  S2R R0, SR_TID.X ;  /* 0x0000000000007919 */ /* 0x000e620000002100 */
[----:B------:R-:W-:Y:S01]  /*0fc0*/  UMOV UR4, 0xffffffff ;  /* 0xffffffff00047882 */ /* 0x000fe20000000000 */
[----:B------:R-:W1:Y:S01]  /*0fd0*/  S2R R9, SR_TID.Y ;  /* 0x0000000000097919 */ /* 0x000e620000002200 */
[----:B------:R-:W2:Y:S01]  /*0fe0*/  S2R R3, SR_TID.Z ;  /* 0x0000000000037919 */ /* 0x000ea20000002300 */
[----:B-1----:R-:W-:-:S04]  /*0ff0*/  IADD3 R0, PT, PT, R0, R9, RZ ;  /* 0x0000000900007210 */ /* 0x002fc80007ffe0ff */
[----:B--2---:R-:W-:-:S04]  /*1000*/  LOP3.LUT P0, RZ, R0, R3, RZ, 0xfc, !PT ;  /* 0x0000000300ff7212 */ /* 0x004fc8000780fcff */
[----:B------:R-:W-:Y:S01]  /*1010*/  P2R R24, PR, RZ, 0x1 ;  /* 0x00000001ff187803 */ /* 0x000fe20000000000 */
[----:B------:R-:W-:Y:S08]  /*1020*/  BRA.DIV UR4, `(.L_x_69) ;  /* 0x0000000a04407947 */ /* 0x000ff0000b800000 */
[----:B------:R-:W-:Y:S06]  /*1030*/  BAR.SYNC.DEFER_BLOCKING 0x0 ;  /* 0x0000000000007b1d */ /* 0x000fec0000010000 */
.L_x_93:
[----:B------:R-:W-:Y:S04]  /*1040*/  BSSY B0, `(.L_x_70) ;  /* 0x000001c000007945 */ /* 0x000fe80003800000 */
[----:B------:R-:W-:Y:S05]  /*1050*/  @P0 BRA `(.L_x_71) ;  /* 0x0000000000680947 */ /* 0x000fea0003800000 */
[----:B------:R-:W1:Y:S01]  /*1060*/  S2R R3, SR_LANEID ;  /* 0x0000000000037919 */ /* 0x000e620000000000 */
[----:B------:R-:W-:Y:S02]  /*1070*/  VOTEU.ANY UR4, UPT, PT ;  /* 0x0000000000047886 */ /* 0x000fe400038e0100 */
[----:B------:R-:W1:Y:S08]  /*1080*/  FLO.U32 R8, UR4 ;  /* 0x0000000400087d00 */ /* 0x000e7000080e0000 */
[----:B------:R-:W2:Y:S01]  /*1090*/  POPC R0, UR4 ;  /* 0x0000000400007d09 */ /* 0x000ea20008000000 */
[----:B-1----:R-:W-:Y:S01]  /*10a0*/  ISETP.EQ.U32.AND P0, PT, R8, R3, PT ;  /* 0x000000030800720c */ /* 0x002fe20003f02070 */
[----:B--2---:R-:W-:-:S12]  /*10b0*/  IMAD R3, R0, UR38, RZ ;  /* 0x0000002600037c24 */ /* 0x004fd8000f8e02ff */
        /* <DEDUP_REMOVED lines=14> */
.L_x_72:
[----:B------:R-:W2:Y:S04]  /*11a0*/  LD.E.STRONG.GPU R3, desc[UR36][R6.64+0x4] ;  /* 0x0000042406037980 */ /* 0x000ea8000c10f900 */
[----:B--2---:R-:W-:Y:S01]  /*11b0*/  CCTL.IVALL ;  /* 0x00000000ff00798f */ /* 0x004fe20002000000 */
[----:B------:R-:W-:Y:S05]  /*11c0*/  YIELD ;  /* 0x0000000000007946 */ /* 0x000fea0003800000 */
[----:B------:R-:W-:-:S04]  /*11d0*/  LOP3.LUT R3, R3, R0, RZ, 0x3c, !PT ;  /* 0x0000000003037212 */ /* 0x000fc800078e3cff */
[----:B------:R-:W-:-:S13]  /*11e0*/  ISETP.GT.AND P0, PT, R3, -0x1, PT ;  /* 0xffffffff0300780c */ /* 0x000fda0003f04270 */
[----:B------:R-:W-:Y:S05]  /*11f0*/  @P0 BRA `(.L_x_72) ;  /* 0xfffffffc00e80947 */ /* 0x000fea000383ffff */
.L_x_71:
[----:B------:R-:W-:Y:S05]  /*1200*/  BSYNC B0 ;  /* 0x0000000000007941 */ /* 0x000fea0003800000 */
.L_x_70:
[----:B------:R-:W-:-:S03]  /*1210*/  UMOV UR4, 0xffffffff ;  /* 0xffffffff00047882 */ /* 0x000fc60000000000 */
[----:B------:R-:W-:Y:S05]  /*1220*/  BRA.DIV UR4, `(.L_x_73) ;  /* 0x0000000604f07947 */ /* 0x000fea000b800000 */
[----:B------:R-:W-:Y:S06]  /*1230*/  BAR.SYNC.DEFER_BLOCKING 0x0 ;  /* 0x0000000000007b1d */ /* 0x000fec0000010000 */
.L_x_96:
[----:B------:R-:W2:Y:S01]  /*1240*/  LDG.E R0, desc[UR36][R4.64] ;  /* 0x0000002404007981 */ /* 0x000ea2000c1e1900 */
[----:B------:R-:W1:Y:S01]  /*1250*/  LDCU UR4, c[0x0][0x388] ;  /* 0x00007100ff0477ac */ /* 0x000e620008000800 */
[----:B------:R-:W-:Y:S01]  /*1260*/  VIADD R16, R16, 0x1 ;  /* 0x0000000110107836 */ /* 0x000fe20000000000 */
        /* <DEDUP_REMOVED lines=10> */
[----:B0-----:R-:W-:-:S07]  /*1310*/  MOV R4, 0x1330 ;  /* 0x0000133000047802 */ /* 0x001fce0000000f00 */
[----:B------:R-:W-:Y:S05]  /*1320*/  CALL.REL.NOINC `($__internal_1_$__cuda_sm3x_div_rn_noftz_f32_slowpath) ;  /* 0x0000000800407944 */ /* 0x000fea0003c00000 */
[----:B------:R-:W-:-:S07]  /*1330*/  IMAD.MOV.U32 R10, RZ, RZ, R0 ;  /* 0x000000ffff0a7224 */ /* 0x000fce00078e0000 */
.L_x_74:
[----:B------:R-:W1:Y:S01]  /*1340*/  F2F.F64.F32 R10, R10 ;  /* 0x0000000a000a7310 */ /* 0x000e620000201800 */
[----:B------:R-:W-:Y:S01]  /*1350*/  ISETP.NE.AND P0, PT, R16, 0x3e8, PT ;  /* 0x000003e81000780c */ /* 0x000fe20003f05270 */
[----:B------:R-:W-:Y:S01]  /*1360*/  UMOV UR4, 0x88e368f1 ;  /* 0x88e368f100047882 */ /* 0x000fe20000000000 */
[----:B------:R-:W-:Y:S01]  /*1370*/  UMOV UR5, 0x3ee4f8b5 ;  /* 0x3ee4f8b500057882 */ /* 0x000fe20000000000 */
[----:B------:R-:W-:Y:S10]  /*1380*/  BSSY.RECONVERGENT B6, `(.L_x_75) ;  /* 0x0000010000067945 */ /* 0x000ff40003800200 */
[----:B-1----:R-:W-:-:S06]  /*1390*/  DSETP.GEU.AND P0, PT, R10, UR4, P0 ;  /* 0x000000040a007e2a */ /* 0x002fcc000870e000 */
[----:B------:R-:W-:-:S13]  /*13a0*/  ISETP.NE.OR P1, PT, R19, RZ, P0 ;  /* 0x000000ff1300720c */ /* 0x000fda0000725670 */
[----:B------:R-:W-:Y:S05]  /*13b0*/  @P1 BRA `(.L_x_76) ;  /* 0x0000000000301947 */ /* 0x000fea0003800000 */
[----:B------:R-:W-:Y:S01]  /*13c0*/  MOV R8, 0x0 ;  /* 0x0000000000087802 */ /* 0x000fe20000000f00 */
[----:B------:R1:W-:Y:S01]  /*13d0*/  STL.64 [R1+0x8], R10 ;  /* 0x0000080a01007387 */ /* 0x0003e20000100a00 */
[----:B------:R-:W0:Y:S01]  /*13e0*/  LDCU.64 UR4, c[0x4][0x58] ;  /* 0x01000b00ff0477ac */ /* 0x000e220008000a00 */
[----:B------:R-:W-:Y:S02]  /*13f0*/  IMAD.MOV.U32 R6, RZ, RZ, R2 ;  /* 0x000000ffff067224 */ /* 0x000fe400078e0002 */
[----:B------:R1:W-:Y:S01]  /*1400*/  STL [R1], R16 ;  /* 0x0000001001007387 */ /* 0x0003e20000100800 */
[----:B------:R-:W2:Y:S01]  /*1410*/  LDC.64 R8, c[0x4][R8] ;  /* 0x0100000008087b82 */ /* 0x000ea20000000a00 */
[----:B------:R-:W-:Y:S02]  /*1420*/  IMAD.MOV.U32 R7, RZ, RZ, R17 ;  /* 0x000000ffff077224 */ /* 0x000fe400078e0011 */
[----:B0-----:R-:W-:Y:S01]  /*1430*/  IMAD.U32 R4, RZ, RZ, UR4 ;  /* 0x00000004ff047e24 */ /* 0x001fe2000f8e00ff */
[----:B-1----:R-:W-:-:S07]  /*1440*/  MOV R5, UR5 ;  /* 0x0000000500057c02 */ /* 0x002fce0008000f00 */
[----:B------:R-:W-:-:S07]  /*1450*/  LEPC R20, `(.L_x_77) ;  /* 0x000000001014794e */ /* 0x000fce0000000000 */
[----:B--2---:R-:W-:Y:S05]  /*1460*/  CALL.ABS.NOINC R8 ;  /* 0x0000000008007343 */ /* 0x004fea0003c00000 */
.L_x_77:
[----:B------:R-:W-:-:S13]  /*1470*/  PLOP3.LUT P0, PT, PT, PT, PT, 0x8, 0x80 ;  /* 0x000000000080781c */ /* 0x000fda0003f0e170 */
.L_x_76:
[----:B------:R-:W-:Y:S05]  /*1480*/  BSYNC.RECONVERGENT B6 ;  /* 0x0000000000067941 */ /* 0x000fea0003800200 */
.L_x_75:
[----:B0-----:R-:W-:-:S05]  /*1490*/  CS2R.32 R4, SR_CgaSize ;  /* 0x0000000000047805 */ /* 0x001fca0000008a00 */
[----:B------:R-:W-:-:S06]  /*14a0*/  IMAD R4, R4, -0xa0, RZ ;  /* 0xffffff6004047824 */ /* 0x000fcc00078e02ff */
[----:B------:R-:W0:Y:S01]  /*14b0*/  LDC R4, c[0x0][R4+0x258] ;  /* 0x0000960004047b82 */ /* 0x000e220000000800 */
[----:B------:R-:W-:-:S05]  /*14c0*/  CS2R.32 R5, SR_CgaSize ;  /* 0x0000000000057805 */ /* 0x000fca0000008a00 */
[----:B------:R-:W-:-:S06]  /*14d0*/  IMAD R5, R5, -0xa0, RZ ;  /* 0xffffff6005057824 */ /* 0x000fcc00078e02ff */
[----:B------:R-:W1:Y:S01]  /*14e0*/  LDC R5, c[0x0][R5+0x254] ;  /* 0x0000950005057b82 */ /* 0x000e620000000800 */
[----:B0-----:R-:W-:-:S04]  /*14f0*/  ISETP.NE.U32.AND P1, PT, R4, RZ, PT ;  /* 0x000000ff0400720c */ /* 0x001fc80003f25070 */
[----:B-1----:R-:W-:-:S13]  /*1500*/  ISETP.NE.AND.EX P1, PT, R5, RZ, PT, P1 ;  /* 0x000000ff0500720c */ /* 0x002fda0003f25310 */
[----:B------:R-:W-:Y:S05]  /*1510*/  @!P1 BRA `(.L_x_78) ;  /* 0x0000000000989947 */ /* 0x000fea0003800000 */
[----:B------:R-:W-:-:S03]  /*1520*/  UMOV UR4, 0xffffffff ;  /* 0xffffffff00047882 */ /* 0x000fc60000000000 */
[----:B------:R-:W-:Y:S05]  /*1530*/  BRA.DIV UR4, `(.L_x_79) ;  /* 0x00000006045c7947 */ /* 0x000fea000b800000 */
[----:B------:R-:W-:Y:S06]  /*1540*/  BAR.SYNC.DEFER_BLOCKING 0x0 ;  /* 0x0000000000007b1d */ /* 0x000fec0000010000 */
.L_x_99:
[----:B------:R-:W-:Y:S01]  /*1550*/  ISETP.NE.AND P1, PT, R24, RZ, PT ;  /* 0x000000ff1800720c */ /* 0x000fe20003f25270 */
[----:B------:R-:W-:-:S12]  /*1560*/  BSSY B0, `(.L_x_80) ;  /* 0x000001c000007945 */ /* 0x000fd80003800000 */
[----:B------:R-:W-:Y:S05]  /*1570*/  @P1 BRA `(.L_x_81) ;  /* 0x0000000000681947 */ /* 0x000fea0003800000 */
        /* <DEDUP_REMOVED lines=20> */
.L_x_82:
[----:B------:R-:W2:Y:S04]  /*16c0*/  LD.E.STRONG.GPU R3, desc[UR36][R4.64+0x4] ;  /* 0x0000042404037980 */ /* 0x000ea8000c10f900 */
[----:B--2---:R-:W-:Y:S01]  /*16d0*/  CCTL.IVALL ;  /* 0x00000000ff00798f */ /* 0x004fe20002000000 */
[----:B------:R-:W-:Y:S05]  /*16e0*/  YIELD ;  /* 0x0000000000007946 */ /* 0x000fea0003800000 */
[----:B------:R-:W-:-:S04]  /*16f0*/  LOP3.LUT R3, R3, R0, RZ, 0x3c, !PT ;  /* 0x0000000003037212 */ /* 0x000fc800078e3cff */
[----:B------:R-:W-:-:S13]  /*1700*/  ISETP.GT.AND P1, PT, R3, -0x1, PT ;  /* 0xffffffff0300780c */ /* 0x000fda0003f24270 */
[----:B------:R-:W-:Y:S05]  /*1710*/  @P1 BRA `(.L_x_82) ;  /* 0xfffffffc00e81947 */ /* 0x000fea000383ffff */
.L_x_81:
[----:B------:R-:W-:Y:S05]  /*1720*/  BSYNC B0 ;  /* 0x0000000000007941 */ /* 0x000fea0003800000 */
.L_x_80:
[----:B------:R-:W-:-:S03]  /*1730*/  UMOV UR4, 0xffffffff ;  /* 0xffffffff00047882 */ /* 0x000fc60000000000 */
[----:B------:R-:W-:Y:S05]  /*1740*/  BRA.DIV UR4, `(.L_x_83) ;  /* 0x0000000604087947 */ /* 0x000fea000b800000 */
[----:B------:R-:W-:Y:S06]  /*1750*/  BAR.SYNC.DEFER_BLOCKING 0x0 ;  /* 0x0000000000007b1d */ /* 0x000fec0000010000 */
.L_x_102:
[----:B------:R-:W-:Y:S05]  /*1760*/  @P0 BRA `(.L_x_84) ;  /* 0xffffffe800a80947 */ /* 0x000fea000383ffff */
[----:B------:R-:W-:Y:S05]  /*1770*/  EXIT ;  /* 0x000000000000794d */ /* 0x000fea0003800000 */
.L_x_78:
[----:B------:R-:W-:Y:S05]  /*1780*/  BPT.TRAP 0x1 ;  /* 0x000000040000795c */ /* 0x000fea0000300000 */
.L_x_68:
[----:B------:R-:W-:Y:S05]  /*1790*/  BPT.TRAP 0x1 ;  /* 0x000000040000795c */ /* 0x000fea0000300000 */
.L_x_57:
[----:B0-----:R-:W-:Y:S05]  /*17a0*/  BPT.TRAP 0x1 ;  /* 0x000000040000795c */ /* 0x001fea0000300000 */
.L_x_58:
        /* <DEDUP_REMOVED lines=10> */
.L_x_86:
[----:B------:R-:W-:Y:S05]  /*1850*/  BSYNC B0 ;  /* 0x0000000000007941 */ /* 0x000fea0003800000 */
.L_x_85:
[----:B------:R-:W-:Y:S05]  /*1860*/  BRA `(.L_x_87) ;  /* 0xffffffe800bc7947 */ /* 0x000fea000383ffff */
.L_x_62:
[----:B------:R-:W-:Y:S01]  /*1870*/  BSSY B0, `(.L_x_88) ;  /* 0x000000a000007945 */ /* 0x000fe20003800000 */
[----:B------:R-:W-:Y:S01]  /*1880*/  IMAD.MOV.U32 R14, RZ, RZ, 0x0 ;  /* 0x00000000ff0e7424 */ /* 0x000fe200078e00ff */
[----:B------:R-:W-:Y:S01]  /*1890*/  MOV R15, 0xffffffff ;  /* 0xffffffff000f7802 */ /* 0x000fe20000000f00 */
[----:B------:R-:W-:-:S07]  /*18a0*/  IMAD.MOV.U32 R13, RZ, RZ, 0x0 ;  /* 0x00000000ff0d7424 */ /* 0x000fce00078e00ff */
[----:B------:R-:W-:Y:S05]  /*18b0*/  WARPSYNC.COLLECTIVE.ALL `(.L_x_89) ;  /* 0x0000000000147948 */ /* 0x000fea0003c00000 */
[----:B------:R-:W-:-:S04]  /*18c0*/  SHF.L.U32 R13, R13, 0x10, RZ ;  /* 0x000000100d0d7819 */ /* 0x000fc800000006ff */
[----:B------:R-:W-:-:S05]  /*18d0*/  LOP3.LUT R13, R13, 0xf, R14, 0xf8, !PT ;  /* 0x0000000f0d0d7812 */ /* 0x000fca00078ef80e */
[----:B------:R0:W-:Y:S02]  /*18e0*/  BAR.SYNC.DEFER_BLOCKING R13, R13 ;  /* 0x0000000d0000731d */ /* 0x0001e40000010000 */
[----:B0-----:R-:W-:-:S04]  /*18f0*/  SHF.R.U32 R13, R13, 0x10, RZ ;  /* 0x000000100d0d7819 */ /* 0x001fc800000016ff */
[----:B------:R-:W-:Y:S05]  /*1900*/  ENDCOLLECTIVE ;  /* 0x000000000000791b */ /* 0x000fea0003800000 */
.L_x_89:
[----:B------:R-:W-:Y:S05]  /*1910*/  BSYNC B0 ;  /* 0x0000000000007941 */ /* 0x000fea0003800000 */
.L_x_88:
[----:B------:R-:W-:Y:S05]  /*1920*/  BRA `(.L_x_90) ;  /* 0xffffffec00147947 */ /* 0x000fea000383ffff */
.L_x_69:
[----:B------:R-:W-:Y:S01]  /*1930*/  BSSY B0, `(.L_x_91) ;  /* 0x000000a000007945 */ /* 0x000fe20003800000 */
[----:B------:R-:W-:Y:S02]  /*1940*/  IMAD.MOV.U32 R14, RZ, RZ, 0x0 ;  /* 0x00000000ff0e7424 */ /* 0x000fe400078e00ff */
[----:B------:R-:W-:Y:S02]  /*1950*/  IMAD.MOV.U32 R13, RZ, RZ, 0x0 ;  /* 0x00000000ff0d7424 */ /* 0x000fe400078e00ff */
[----:B------:R-:W-:-:S07]  /*1960*/  IMAD.MOV.U32 R15, RZ, RZ, -0x1 ;  /* 0xffffffffff0f7424 */ /* 0x000fce00078e00ff */
[----:B0-----:R-:W-:Y:S05]  /*1970*/  WARPSYNC.COLLECTIVE.ALL `(.L_x_92) ;  /* 0x0000000000147948 */ /* 0x001fea0003c00000 */
[----:B------:R-:W-:-:S04]  /*1980*/  SHF.L.U32 R13, R13, 0x10, RZ ;  /* 0x000000100d0d7819 */ /* 0x000fc800000006ff */
[----:B------:R-:W-:-:S05]  /*1990*/  LOP3.LUT R13, R13, 0xf, R14, 0xf8, !PT ;  /* 0x0000000f0d0d7812 */ /* 0x000fca00078ef80e */
[----:B------:R1:W-:Y:S02]  /*19a0*/  BAR.SYNC.DEFER_BLOCKING R13, R13 ;  /* 0x0000000d0000731d */ /* 0x0003e40000010000 */
[----:B-1----:R-:W-:-:S04]  /*19b0*/  SHF.R.U32 R13, R13, 0x10, RZ ;  /* 0x000000100d0d7819 */ /* 0x002fc800000016ff */
[----:B0-----:R-:W-:Y:S05]  /*19c0*/  ENDCOLLECTIVE ;  /* 0x000000000000791b */ /* 0x001fea0003800000 */
.L_x_92:
[----:B------:R-:W-:Y:S05]  /*19d0*/  BSYNC B0 ;  /* 0x0000000000007941 */ /* 0x000fea0003800000 */
.L_x_91:
[----:B------:R-:W-:Y:S05]  /*19e0*/  BRA `(.L_x_93) ;  /* 0xfffffff400947947 */ /* 0x000fea000383ffff */
.L_x_73:
[----:B------:R-:W-:Y:S01]  /*19f0*/  HFMA2 R14, -RZ, RZ, 0, 0 ;  /* 0x00000000ff0e7431 */ /* 0x000fe200000001ff */
[----:B------:R-:W-:Y:S01]  /*1a00*/  BSSY B0, `(.L_x_94) ;  /* 0x0000009000007945 */ /* 0x000fe20003800000 */
        /* <DEDUP_REMOVED lines=8> */
.L_x_95:
[----:B------:R-:W-:Y:S05]  /*1a90*/  BSYNC B0 ;  /* 0x0000000000007941 */ /* 0x000fea0003800000 */
.L_x_94:
[----:B------:R-:W-:Y:S05]  /*1aa0*/  BRA `(.L_x_96) ;  /* 0xfffffff400e47947 */ /* 0x000fea000383ffff */
.L_x_79:
[----:B------:R-:W-:Y:S01]  /*1ab0*/  BSSY B0, `(.L_x_97) ;  /* 0x000000a000007945 */ /* 0x000fe20003800000 */
[----:B------:R-:W-:Y:S01]  /*1ac0*/  IMAD.MOV.U32 R14, RZ, RZ, 0x0 ;  /* 0x00000000ff0e7424 */ /* 0x000fe200078e00ff */
        /* <DEDUP_REMOVED lines=8> */
.L_x_98:
[----:B------:R-:W-:Y:S05]  /*1b50*/  BSYNC B0 ;  /* 0x0000000000007941 */ /* 0x000fea0003800000 */
.L_x_97:
[----:B------:R-:W-:Y:S05]  /*1b60*/  BRA `(.L_x_99) ;  /* 0xfffffff800787947 */ /* 0x000fea000383ffff */
.L_x_83:
        /* <DEDUP_REMOVED lines=10> */
.L_x_101:
[----:B------:R-:W-:Y:S05]  /*1c10*/  BSYNC B0 ;  /* 0x0000000000007941 */ /* 0x000fea0003800000 */
.L_x_100:
[----:B------:R-:W-:Y:S05]  /*1c20*/  BRA `(.L_x_102) ;  /* 0xfffffff800cc7947 */ /* 0x000fea000383ffff */
        .weak           $__internal_1_$__cuda_sm3x_div_rn_noftz_f32_slowpath
        .type           $__internal_1_$__cuda_sm3x_div_rn_noftz_f32_slowpath,@function
        .size           $__internal_1_$__cuda_sm3x_div_rn_noftz_f32_slowpath,(.L_x_125 - $__internal_1_$__cuda_sm3x_div_rn_noftz_f32_slowpath)
$__internal_1_$__cuda_sm3x_div_rn_noftz_f32_slowpath:
[----:B------:R-:W-:Y:S01]  /*1c30*/  SHF.R.U32.HI R6, RZ, 0x17, R3 ;  /* 0x00000017ff067819 */ /* 0x000fe20000011603 */
[----:B------:R-:W-:Y:S01]  /*1c40*/  BSSY B0, `(.L_x_103) ;  /* 0x0000066000007945 */ /* 0x000fe20003800000 */
[----:B------:R-:W-:Y:S02]  /*1c50*/  SHF.R.U32.HI R5, RZ, 0x17, R0 ;  /* 0x00000017ff057819 */ /* 0x000fe40000011600 */
[----:B------:R-:W-:Y:S02]  /*1c60*/  LOP3.LUT R6, R6, 0xff, RZ, 0xc0, !PT ;  /* 0x000000ff06067812 */ /* 0x000fe400078ec0ff */
[----:B------:R-:W-:Y:S02]  /*1c70*/  LOP3.LUT R7, R5, 0xff, RZ, 0xc0, !PT ;  /* 0x000000ff05077812 */ /* 0x000fe400078ec0ff */
[----:B------:R-:W-:Y:S01]  /*1c80*/  MOV R9, R3 ;  /* 0x0000000300097202 */ /* 0x000fe20000000f00 */
[----:B------:R-:W-:Y:S02]  /*1c90*/  VIADD R8, R6, 0xffffffff ;  /* 0xffffffff06087836 */ /* 0x000fe40000000000 */
[----:B------:R-:W-:-:S03]  /*1ca0*/  VIADD R5, R7, 0xffffffff ;  /* 0xffffffff07057836 */ /* 0x000fc60000000000 */
[----:B------:R-:W-:Y:S01]  /*1cb0*/  ISETP.GT.U32.AND P0, PT, R8, 0xfd, PT ;  /* 0x000000fd0800780c */ /* 0x000fe20003f04070 */
[----:B------:R-:W-:-:S03]  /*1cc0*/  IMAD.MOV.U32 R8, RZ, RZ, R0 ;  /* 0x000000ffff087224 */ /* 0x000fc600078e0000 */
        /* <DEDUP_REMOVED lines=19> */
[----:B------:R-:W-:-:S05]  /*1e00*/  VIADD R5, R7, 0xffffffff ;  /* 0xffffffff07057836 */ /* 0x000fca0000000000 */
[----:B------:R-:W-:Y:S01]  /*1e10*/  ISETP.GE.AND P0, PT, R5, RZ, PT ;  /* 0x000000ff0500720c */ /* 0x000fe20003f06270 */
[----:B------:R-:W-:-:S05]  /*1e20*/  VIADD R5, R6, 0xffffffff ;  /* 0xffffffff06057836 */ /* 0x000fca0000000000 */
[----:B------:R-:W-:-:S07]  /*1e30*/  ISETP.GE.AND P1, PT, R5, RZ, PT ;  /* 0x000000ff0500720c */ /* 0x000fce0003f26270 */
[----:B------:R-:W-:Y:S01]  /*1e40*/  @P0 MOV R5, RZ ;  /* 0x000000ff00050202 */ /* 0x000fe20000000f00 */
[----:B------:R-:W-:Y:S02]  /*1e50*/  @!P0 IMAD.MOV.U32 R5, RZ, RZ, -0x40 ;  /* 0xffffffc0ff058424 */ /* 0x000fe400078e00ff */
[----:B------:R-:W-:-:S03]  /*1e60*/  @!P0 FFMA R8, R0, 1.84467440737095516160e+19, RZ ;  /* 0x5f80000000088823 */ /* 0x000fc600000000ff */
[----:B------:R-:W-:Y:S01]  /*1e70*/  @!P1 FFMA R9, R3, 1.84467440737095516160e+19, RZ ;  /* 0x5f80000003099823 */ /* 0x000fe200000000ff */
[----:B------:R-:W-:-:S07]  /*1e80*/  @!P1 VIADD R5, R5, 0x40 ;  /* 0x0000004005059836 */ /* 0x000fce0000000000 */
.L_x_104:
[----:B------:R-:W-:Y:S01]  /*1e90*/  LEA R0, R6, 0xc0800000, 0x17 ;  /* 0xc080000006007811 */ /* 0x000fe200078eb8ff */
[----:B------:R-:W-:Y:S01]  /*1ea0*/  BSSY B1, `(.L_x_109) ;  /* 0x0000036000017945 */ /* 0x000fe20003800000 */
[----:B------:R-:W-:-:S03]  /*1eb0*/  IADD3 R7, PT, PT, R7, -0x7f, RZ ;  /* 0xffffff8107077810 */ /* 0x000fc60007ffe0ff */
        /* <DEDUP_REMOVED lines=48> */
.L_x_111:
[----:B------:R-:W-:-:S04]  /*21c0*/  LOP3.LUT R0, R0, 0x80000000, RZ, 0xc0, !PT ;  /* 0x8000000000007812 */ /* 0x000fc800078ec0ff */
[----:B------:R-:W-:Y:S01]  /*21d0*/  LOP3.LUT R0, R0, 0x7f800000, RZ, 0xfc, !PT ;  /* 0x7f80000000007812 */ /* 0x000fe200078efcff */
[----:B------:R-:W-:Y:S06]  /*21e0*/  BRA `(.L_x_112) ;  /* 0x0000000000047947 */ /* 0x000fec0003800000 */
.L_x_110:
[----:B------:R-:W-:-:S07]  /*21f0*/  LEA R0, R6, R0, 0x17 ;  /* 0x0000000006007211 */ /* 0x000fce00078eb8ff */
.L_x_112:
[----:B------:R-:W-:Y:S05]  /*2200*/  BSYNC B1 ;  /* 0x0000000000017941 */ /* 0x000fea0003800000 */
.L_x_109:
[----:B------:R-:W-:Y:S05]  /*2210*/  BRA `(.L_x_113) ;  /* 0x0000000000207947 */ /* 0x000fea0003800000 */
.L_x_108:
[----:B------:R-:W-:-:S04]  /*2220*/  LOP3.LUT R0, R9, 0x80000000, R8, 0x48, !PT ;  /* 0x8000000009007812 */ /* 0x000fc800078e4808 */
[----:B------:R-:W-:Y:S01]  /*2230*/  LOP3.LUT R0, R0, 0x7f800000, RZ, 0xfc, !PT ;  /* 0x7f80000000007812 */ /* 0x000fe200078efcff */
[----:B------:R-:W-:Y:S06]  /*2240*/  BRA `(.L_x_113) ;  /* 0x0000000000147947 */ /* 0x000fec0003800000 */
.L_x_107:
[----:B------:R-:W-:Y:S01]  /*2250*/  LOP3.LUT R0, R9, 0x80000000, R8, 0x48, !PT ;  /* 0x8000000009007812 */ /* 0x000fe200078e4808 */
[----:B------:R-:W-:Y:S06]  /*2260*/  BRA `(.L_x_113) ;  /* 0x00000000000c7947 */ /* 0x000fec0003800000 */
.L_x_106:
[----:B------:R-:W0:Y:S01]  /*2270*/  MUFU.RSQ R0, -QNAN ;  /* 0xffc0000000007908 */ /* 0x000e220000001400 */
[----:B------:R-:W-:Y:S05]  /*2280*/  BRA `(.L_x_113) ;  /* 0x0000000000047947 */ /* 0x000fea0003800000 */
.L_x_105:
[----:B------:R-:W-:-:S07]  /*2290*/  FADD.FTZ R0, R0, R3 ;  /* 0x0000000300007221 */ /* 0x000fce0000010000 */
.L_x_113:
[----:B------:R-:W-:Y:S05]  /*22a0*/  BSYNC B0 ;  /* 0x0000000000007941 */ /* 0x000fea0003800000 */
.L_x_103:
[----:B------:R-:W-:-:S04]  /*22b0*/  IMAD.MOV.U32 R5, RZ, RZ, 0x0 ;  /* 0x00000000ff057424 */ /* 0x000fc800078e00ff */
[----:B0-----:R-:W-:Y:S05]  /*22c0*/  RET.REL.NODEC R4 `(_Z5solvePfii) ;  /* 0xffffffdc044c7950 */ /* 0x001fea0003c3ffff */
.L_x_114:
        /* <DEDUP_REMOVED lines=11> */
.L_x_125:


//--------------------- .text._Z11init_kernelPfP17curandStateXORWOWji --------------------------
	.section	.text._Z11init_kernelPfP17curandStateXORWOWji,"ax",@progbits
	.align	128
        .global         _Z11init_kernelPfP17curandStateXORWOWji
        .type           _Z11init_kernelPfP17curandStateXORWOWji,@function
        .size           _Z11init_kernelPfP17curandStateXORWOWji,(.L_x_128 - _Z11init_kernelPfP17curandStateXORWOWji)
        .other          _Z11init_kernelPfP17curandStateXORWOWji,@"STO_CUDA_ENTRY STV_DEFAULT"
_Z11init_kernelPfP17curandStateXORWOWji:
.text._Z11init_kernelPfP17curandStateXORWOWji:
[----:B------:R-:W-:Y:S01]  /*0000*/  LDC R1, c[0x0][0x37c] ;  /* 0x0000df00ff017b82 */ /* 0x000fe20000000800 */
[----:B------:R-:W0:Y:S07]  /*0010*/  S2R R0, SR_TID.X ;  /* 0x0000000000007919 */ /* 0x000e2e0000002100 */
[----:B------:R-:W0:Y:S01]  /*0020*/  S2UR UR5, SR_CTAID.X ;  /* 0x00000000000579c3 */ /* 0x000e220000002500 */
[----:B------:R-:W1:Y:S07]  /*0030*/  LDCU UR4, c[0x0][0x394] ;  /* 0x00007280ff0477ac */ /* 0x000e6e0008000800 */
[----:B------:R-:W0:Y:S01]  /*0040*/  LDC R3, c[0x0][0x360] ;  /* 0x0000d800ff037b82 */ /* 0x000e220000000800 */
[----:B-1----:R-:W-:-:S04]  /*0050*/  UIADD3 UR4, UPT, UPT, UR4, 0x2, URZ ;  /* 0x0000000204047890 */ /* 0x002fc8000fffe0ff */
[----:B------:R-:W-:Y:S01]  /*0060*/  UIMAD UR4, UR4, UR4, URZ ;  /* 0x00000004040472a4 */ /* 0x000fe2000f8e02ff */
[----:B0-----:R-:W-:-:S05]  /*0070*/  IMAD R0, R3, UR5, R0 ;  /* 0x0000000503007c24 */ /* 0x001fca000f8e0200 */
[----:B------:R-:W-:-:S13]  /*0080*/  ISETP.GE.AND P0, PT, R0, UR4, PT ;  /* 0x0000000400007c0c */ /* 0x000fda000bf06270 */
[----:B------:R-:W-:Y:S05]  /*0090*/  @P0 EXIT ;  /* 0x000000000000094d */ /* 0x000fea0003800000 */
[----:B------:R-:W0:Y:S01]  /*00a0*/  LDC R2, c[0x0][0x390] ;  /* 0x0000e400ff027b82 */ /* 0x000e220000000800 */
[----:B------:R-:W1:Y:S01]  /*00b0*/  LDCU.64 UR4, c[0x0][0x358] ;  /* 0x00006b00ff0477ac */ /* 0x000e620008000a00 */
[----:B------:R-:W-:Y:S01]  /*00c0*/  IMAD.MOV.U32 R15, RZ, RZ, -0x75bd8fc ;  /* 0xf8a42704ff0f7424 */ /* 0x000fe200078e00ff */
[----:B------:R-:W-:Y:S01]  /*00d0*/  ISETP.NE.AND P0, PT, R0, RZ, PT ;  /* 0x000000ff0000720c */ /* 0x000fe20003f05270 */
[----:B------:R-:W-:Y:S01]  /*00e0*/  IMAD.MOV.U32 R12, RZ, RZ, -0x23270784 ;  /* 0xdcd8f87cff0c7424 */ /* 0x000fe200078e00ff */
[----:B------:R-:W-:Y:S01]  /*00f0*/  BSSY.RECONVERGENT B0, `(.L_x_115) ;  /* 0x00000e9000007945 */ /* 0x000fe20003800200 */
[----:B------:R-:W-:Y:S01]  /*0100*/  SHF.R.S32.HI R10, RZ, 0x1f, R0 ;  /* 0x0000001fff0a7819 */ /* 0x000fe20000011400 */
[----:B------:R-:W-:Y:S01]  /*0110*/  IMAD.MOV.U32 R5, RZ, RZ, -0x75bd8fc ;  /* 0xf8a42704ff057424 */ /* 0x000fe200078e00ff */
[----:B------:R-:W2:Y:S01]  /*0120*/  LDC.64 R8, c[0x0][0x388] ;  /* 0x0000e200ff087b82 */ /* 0x000ea20000000a00 */
[----:B0-----:R-:W-:-:S05]  /*0130*/  LOP3.LUT R2, R2, 0xaad26b49, RZ, 0x3c, !PT ;  /* 0xaad26b4902027812 */ /* 0x001fca00078e3cff */
[----:B------:R-:W-:Y:S02]  /*0140*/  IMAD R2, R2, 0x4182bed5, RZ ;  /* 0x4182bed502027824 */ /* 0x000fe400078e02ff */
[----:B--2---:R-:W-:-:S03]  /*0150*/  IMAD.WIDE R8, R0, 0x30, R8 ;  /* 0x0000003000087825 */ /* 0x004fc600078e0208 */
[C---:B------:R-:W-:Y:S01]  /*0160*/  LOP3.LUT R4, R2.reuse, 0x159a55e5, RZ, 0x3c, !PT ;  /* 0x159a55e502047812 */ /* 0x040fe200078e3cff */
[C---:B------:R-:W-:Y:S02]  /*0170*/  VIADD R3, R2.reuse, 0x583f19 ;  /* 0x00583f1902037836 */ /* 0x040fe40000000000 */
[C---:B------:R-:W-:Y:S02]  /*0180*/  VIADD R6, R2.reuse, 0xd9f6dc18 ;  /* 0xd9f6dc1802067836 */ /* 0x040fe40000000000 */
[----:B------:R-:W-:Y:S02]  /*0190*/  VIADD R7, R2, 0x75bcd15 ;  /* 0x075bcd1502077836 */ /* 0x000fe40000000000 */
[----:B------:R-:W-:Y:S02]  /*01a0*/  IMAD.MOV.U32 R14, RZ, RZ, R4 ;  /* 0x000000ffff0e7224 */ /* 0x000fe400078e0004 */
[----:B------:R-:W-:Y:S01]  /*01b0*/  IMAD.MOV.U32 R13, RZ, RZ, R3 ;  /* 0x000000ffff0d7224 */ /* 0x000fe200078e0003 */
[----:B-1----:R0:W-:Y:S01]  /*01c0*/  STG.E.64 desc[UR4][R8.64], R6 ;  /* 0x0000000608007986 */ /* 0x0021e2000c101b04 */
[----:B------:R-:W-:-:S03]  /*01d0*/  IMAD.MOV.U32 R2, RZ, RZ, -0x23270784 ;  /* 0xdcd8f87cff027424 */ /* 0x000fc600078e00ff */
[----:B------:R0:W-:Y:S04]  /*01e0*/  STG.E.64 desc[UR4][R8.64+0x8], R14 ;  /* 0x0000080e08007986 */ /* 0x0001e8000c101b04 */
[----:B------:R0:W-:Y:S01]  /*01f0*/  STG.E.64 desc[UR4][R8.64+0x10], R12 ;  /* 0x0000100c08007986 */ /* 0x0001e2000c101b04 */
[----:B------:R-:W-:Y:S05]  /*0200*/  @!P0 BRA `(.L_x_116) ;  /* 0x0000000c005c8947 */ /* 0x000fea0003800000 */
[----:B0-----:R-:W-:Y:S02]  /*0210*/  IMAD.MOV.U32 R6, RZ, RZ, R10 ;  /* 0x000000ffff067224 */ /* 0x001fe400078e000a */
[----:B------:R-:W-:Y:S02]  /*0220*/  IMAD.MOV.U32 R12, RZ, RZ, RZ ;  /* 0x000000ffff0c7224 */ /* 0x000fe400078e00ff */
[----:B------:R-:W-:Y:S02]  /*0230*/  IMAD.MOV.U32 R13, RZ, RZ, R0 ;  /* 0x000000ffff0d7224 */ /* 0x000fe400078e0000 */
[----:B------:R-:W-:Y:S02]  /*0240*/  IMAD.MOV.U32 R5, RZ, RZ, -0x75bd8fc ;  /* 0xf8a42704ff057424 */ /* 0x000fe400078e00ff */
[----:B------:R-:W-:-:S07]  /*0250*/  IMAD.MOV.U32 R2, RZ, RZ, -0x23270784 ;  /* 0xdcd8f87cff027424 */ /* 0x000fce00078e00ff */
.L_x_122:
[----:B------:R-:W-:Y:S01]  /*0260*/  LOP3.LUT R8, R13, 0x3, RZ, 0xc0, !PT ;  /* 0x000000030d087812 */ /* 0x000fe200078ec0ff */
[----:B------:R-:W-:Y:S03]  /*0270*/  BSSY.RECONVERGENT B1, `(.L_x_117) ;  /* 0x00000ca000017945 */ /* 0x000fe60003800200 */
[----:B------:R-:W-:-:S04]  /*0280*/  ISETP.NE.U32.AND P0, PT, R8, RZ, PT ;  /* 0x000000ff0800720c */ /* 0x000fc80003f05070 */
[----:B------:R-:W-:-:S13]  /*0290*/  ISETP.NE.AND.EX P0, PT, RZ, RZ, PT, P0 ;  /* 0x000000ffff00720c */ /* 0x000fda0003f05300 */
[----:B0-----:R-:W-:Y:S05]  /*02a0*/  @!P0 BRA `(.L_x_118) ;  /* 0x0000000c00188947 */ /* 0x001fea0003800000 */
[----:B------:R-:W0:Y:S01]  /*02b0*/  LDC.64 R8, c[0x4][0x8] ;  /* 0x01000200ff087b82 */ /* 0x000e220000000a00 */
[----:B------:R-:W-:Y:S02]  /*02c0*/  IMAD.MOV.U32 R14, RZ, RZ, RZ ;  /* 0x000000ffff0e7224 */ /* 0x000fe400078e00ff */
[----:B0-----:R-:W-:-:S07]  /*02d0*/  IMAD.WIDE.U32 R8, R12, 0xc80, R8 ;  /* 0x00000c800c087825 */ /* 0x001fce00078e0008 */
.L_x_121:
[----:B------:R-:W-:Y:S01]  /*02e0*/  IMAD.MOV.U32 R15, RZ, RZ, RZ ;  /* 0x000000ffff0f7224 */ /* 0x000fe200078e00ff */
[----:B0-----:R-:W-:Y:S02]  /*02f0*/  CS2R R2, SRZ ;  /* 0x0000000000027805 */ /* 0x001fe4000001ff00 */
[----:B------:R-:W-:Y:S01]  /*0300*/  CS2R R4, SRZ ;  /* 0x0000000000047805 */ /* 0x000fe2000001ff00 */
[----:B------:R-:W-:-:S07]  /*0310*/  IMAD.MOV.U32 R7, RZ, RZ, RZ ;  /* 0x000000ffff077224 */ /* 0x000fce00078e00ff */
.L_x_120:
[----:B------:R-:W0:Y:S02]  /*0320*/  LDC.64 R10, c[0x0][0x388] ;  /* 0x0000e200ff0a7b82 */ /* 0x000e240000000a00 */
[----:B0-----:R-:W-:-:S04]  /*0330*/  IMAD.WIDE R10, R0, 0x30, R10 ;  /* 0x00000030000a7825 */ /* 0x001fc800078e020a */
[----:B------:R-:W-:-:S05]  /*0340*/  IMAD.WIDE.U32 R10, R15, 0x4, R10 ;  /* 0x000000040f0a7825 */ /* 0x000fca00078e000a */
[----:B------:R0:W5:Y:S01]  /*0350*/  LDG.E R16, desc[UR4][R10.64+0x4] ;  /* 0x000004040a107981 */ /* 0x000162000c1e1900 */
[----:B------:R-:W-:-:S07]  /*0360*/  IMAD.MOV.U32 R17, RZ, RZ, RZ ;  /* 0x000000ffff117224 */ /* 0x000fce00078e00ff */
.L_x_119:
[----:B-----5:R-:W-:Y:S01]  /*0370*/  SHF.R.U32.HI R23, RZ, R17, R16 ;  /* 0x00000011ff177219 */ /* 0x020fe20000011610 */
[----:B0-----:R-:W-:-:S03]  /*0380*/  IMAD.SHL.U32 R10, R15, 0x20, RZ ;  /* 0x000000200f0a7824 */ /* 0x001fc600078e00ff */
[----:B------:R-:W-:Y:S01]  /*0390*/  LOP3.LUT R11, R23, 0x1, RZ, 0xc0, !PT ;  /* 0x00000001170b7812 */ /* 0x000fe200078ec0ff */
[----:B------:R-:W-:-:S03]  /*03a0*/  IMAD.IADD R10, R10, 0x1, R17 ;  /* 0x000000010a0a7824 */ /* 0x000fc600078e0211 */
[----:B------:R-:W-:Y:S01]  /*03b0*/  ISETP.NE.U32.AND P0, PT, R11, 0x1, PT ;  /* 0x000000010b00780c */ /* 0x000fe20003f05070 */
[----:B------:R-:W-:-:S03]  /*03c0*/  IMAD R11, R10, 0x5, RZ ;  /* 0x000000050a0b7824 */ /* 0x000fc600078e02ff */
[----:B------:R-:W-:Y:S01]  /*03d0*/  R2P PR, R23, 0x7e ;  /* 0x0000007e17007804 */ /* 0x000fe20000000000 */
[----:B------:R-:W-:-:S08]  /*03e0*/  IMAD.WIDE.U32 R10, R11, 0x4, R8 ;  /* 0x000000040b0a7825 */ /* 0x000fd000078e0008 */
[----:B------:R-:W2:Y:S04]  /*03f0*/  @!P0 LDG.E R20, desc[UR4][R10.64+0x10] ;  /* 0x000010040a148981 */ /* 0x000ea8000c1e1900 */
[----:B------:R-:W3:Y:S04]  /*0400*/  @P1 LDG.E R22, desc[UR4][R10.64+0x24] ;  /* 0x000024040a161981 */ /* 0x000ee8000c1e1900 */
[----:B------:R-:W4:Y:S04]  /*0410*/  @P2 LDG.E R24, desc[UR4][R10.64+0x38] ;  /* 0x000038040a182981 */ /* 0x000f28000c1e1900 */
[----:B------:R-:W4:Y:S04]  /*0420*/  @P3 LDG.E R26, desc[UR4][R10.64+0x4c] ;  /* 0x00004c040a1a3981 */ /* 0x000f28000c1e1900 */
[----:B------:R-:W4:Y:S04]  /*0430*/  @P4 LDG.E R28, desc[UR4][R10.64+0x60] ;  /* 0x000060040a1c4981 */ /* 0x000f28000c1e1900 */
[----:B------:R-:W4:Y:S04]  /*0440*/  @!P0 LDG.E R18, desc[UR4][R10.64] ;  /* 0x000000040a128981 */ /* 0x000f28000c1e1900 */
[----:B------:R-:W4:Y:S04]  /*0450*/  @!P0 LDG.E R19, desc[UR4][R10.64+0x4] ;  /* 0x000004040a138981 */ /* 0x000f28000c1e1900 */
[----:B------:R-:W4:Y:S04]  /*0460*/  @P5 LDG.E R21, desc[UR4][R10.64+0x74] ;  /* 0x000074040a155981 */ /* 0x000f28000c1e1900 */
[----:B------:R-:W4:Y:S04]  /*0470*/  @P1 LDG.E R25, desc[UR4][R10.64+0x20] ;  /* 0x000020040a191981 */ /* 0x000f28000c1e1900 */
[----:B------:R-:W4:Y:S01]  /*0480*/  @P3 LDG.E R27, desc[UR4][R10.64+0x48] ;  /* 0x000048040a1b3981 */ /* 0x000f22000c1e1900 */
[----:B--2---:R-:W-:-:S03]  /*0490*/  @!P0 LOP3.LUT R3, R3, R20, RZ, 0x3c, !PT ;  /* 0x0000001403038212 */ /* 0x004fc600078e3cff */
[----:B------:R-:W2:Y:S01]  /*04a0*/  @P1 LDG.E R20, desc[UR4][R10.64+0x14] ;  /* 0x000014040a141981 */ /* 0x000ea2000c1e1900 */
[----:B---3--:R-:W-:-:S03]  /*04b0*/  @P1 LOP3.LUT R3, R3, R22, RZ, 0x3c, !PT ;  /* 0x0000001603031212 */ /* 0x008fc600078e3cff */
[----:B------:R-:W3:Y:S01]  /*04c0*/  @P1 LDG.E R22, desc[UR4][R10.64+0x1c] ;  /* 0x00001c040a161981 */ /* 0x000ee2000c1e1900 */
[----:B----4-:R-:W-:-:S03]  /*04d0*/  @P2 LOP3.LUT R3, R3, R24, RZ, 0x3c, !PT ;  /* 0x0000001803032212 */ /* 0x010fc600078e3cff */
[----:B------:R-:W4:Y:S01]  /*04e0*/  @P2 LDG.E R24, desc[UR4][R10.64+0x28] ;  /* 0x000028040a182981 */ /* 0x000f22000c1e1900 */
[----:B------:R-:W-:-:S03]  /*04f0*/  @P3 LOP3.LUT R3, R3, R26, RZ, 0x3c, !PT ;  /* 0x0000001a03033212 */ /* 0x000fc600078e3cff */
[----:B------:R-:W3:Y:S01]  /*0500*/  @P6 LDG.E R26, desc[UR4][R10.64+0x88] ;  /* 0x000088040a1a6981 */ /* 0x000ee2000c1e1900 */
[----:B------:R-:W-:Y:S02]  /*0510*/  @P4 LOP3.LUT R3, R3, R28, RZ, 0x3c, !PT ;  /* 0x0000001c03034212 */ /* 0x000fe400078e3cff */
[----:B------:R-:W-:Y:S02]  /*0520*/  @!P0 LOP3.LUT R7, R7, R18, RZ, 0x3c, !PT ;  /* 0x0000001207078212 */ /* 0x000fe400078e3cff */
[----:B------:R-:W3:Y:S01]  /*0530*/  @!P0 LDG.E R18, desc[UR4][R10.64+0x8] ;  /* 0x000008040a128981 */ /* 0x000ee2000c1e1900 */
[----:B------:R-:W-:-:S03]  /*0540*/  @!P0 LOP3.LUT R4, R4, R19, RZ, 0x3c, !PT ;  /* 0x0000001304048212 */ /* 0x000fc600078e3cff */
[----:B------:R-:W3:Y:S01]  /*0550*/  @!P0 LDG.E R19, desc[UR4][R10.64+0xc] ;  /* 0x00000c040a138981 */ /* 0x000ee2000c1e1900 */
[----:B------:R-:W-:-:S03]  /*0560*/  @P5 LOP3.LUT R3, R3, R21, RZ, 0x3c, !PT ;  /* 0x0000001503035212 */ /* 0x000fc600078e3cff */
[----:B------:R-:W3:Y:S01]  /*0570*/  @P1 LDG.E R21, desc[UR4][R10.64+0x18] ;  /* 0x000018040a151981 */ /* 0x000ee2000c1e1900 */
[----:B--2---:R-:W-:-:S03]  /*0580*/  @P1 LOP3.LUT R7, R7, R20, RZ, 0x3c, !PT ;  /* 0x0000001407071212 */ /* 0x004fc600078e3cff */
[----:B------:R-:W2:Y:S01]  /*0590*/  @P3 LDG.E R20, desc[UR4][R10.64+0x3c] ;  /* 0x00003c040a143981 */ /* 0x000ea2000c1e1900 */
[----:B----4-:R-:W-:-:S03]  /*05a0*/  @P2 LOP3.LUT R7, R7, R24, RZ, 0x3c, !PT ;  /* 0x0000001807072212 */ /* 0x010fc600078e3cff */
[----:B------:R-:W4:Y:S01]  /*05b0*/  @P4 LDG.E R24, desc[UR4][R10.64+0x50] ;  /* 0x000050040a184981 */ /* 0x000f22000c1e1900 */
[----:B---3--:R-:W-:-:S03]  /*05c0*/  @!P0 LOP3.LUT R5, R5, R18, RZ, 0x3c, !PT ;  /* 0x0000001205058212 */ /* 0x008fc600078e3cff */
[----:B------:R-:W3:Y:S01]  /*05d0*/  @P2 LDG.E R18, desc[UR4][R10.64+0x30] ;  /* 0x000030040a122981 */ /* 0x000ee2000c1e1900 */
[----:B------:R-:W-:-:S03]  /*05e0*/  @!P0 LOP3.LUT R2, R2, R19, RZ, 0x3c, !PT ;  /* 0x0000001302028212 */ /* 0x000fc600078e3cff */
[----:B------:R-:W3:Y:S01]  /*05f0*/  @P2 LDG.E R19, desc[UR4][R10.64+0x2c] ;  /* 0x00002c040a132981 */ /* 0x000ee2000c1e1900 */
[----:B------:R-:W-:-:S03]  /*0600*/  @P1 LOP3.LUT R4, R4, R21, RZ, 0x3c, !PT ;  /* 0x0000001504041212 */ /* 0x000fc600078e3cff */
[----:B------:R-:W3:Y:S01]  /*0610*/  @P2 LDG.E R21, desc[UR4][R10.64+0x34] ;  /* 0x000034040a152981 */ /* 0x000ee2000c1e1900 */
[----:B------:R-:W-:Y:S02]  /*0620*/  @P1 LOP3.LUT R5, R5, R22, RZ, 0x3c, !PT ;  /* 0x0000001605051212 */ /* 0x000fe400078e3cff */
[----:B------:R-:W-:Y:S01]  /*0630*/  @P1 LOP3.LUT R2, R2, R25, RZ, 0x3c, !PT ;  /* 0x0000001902021212 */ /* 0x000fe200078e3cff */
[----:B------:R-:W3:Y:S04]  /*0640*/  @P3 LDG.E R22, desc[UR4][R10.64+0x44] ;  /* 0x000044040a163981 */ /* 0x000ee8000c1e1900 */
[----:B------:R-:W3:Y:S01]  /*0650*/  @P3 LDG.E R25, desc[UR4][R10.64+0x40] ;  /* 0x000040040a193981 */ /* 0x000ee2000c1e1900 */
[----:B--2---:R-:W-:-:S03]  /*0660*/  @P3 LOP3.LUT R7, R7, R20, RZ, 0x3c, !PT ;  /* 0x0000001407073212 */ /* 0x004fc600078e3cff */
[----:B------:R-:W2:Y:S01]  /*0670*/  @P5 LDG.E R20, desc[UR4][R10.64+0x64] ;  /* 0x000064040a145981 */ /* 0x000ea2000c1e1900 */
[----:B----4-:R-:W-:-:S03]  /*0680*/  @P4 LOP3.LUT R7, R7, R24, RZ, 0x3c, !PT ;  /* 0x0000001807074212 */ /* 0x010fc600078e3cff */
[----:B------:R-:W4:Y:S01]  /*0690*/  @P6 LDG.E R24, desc[UR4][R10.64+0x78] ;  /* 0x000078040a186981 */ /* 0x000f22000c1e1900 */
[----:B---3--:R-:W-:-:S03]  /*06a0*/  @P2 LOP3.LUT R5, R5, R18, RZ, 0x3c, !PT ;  /* 0x0000001205052212 */ /* 0x008fc600078e3cff */
[----:B------:R-:W3:Y:S01]  /*06b0*/  @P4 LDG.E R18, desc[UR4][R10.64+0x58] ;  /* 0x000058040a124981 */ /* 0x000ee2000c1e1900 */
[----:B------:R-:W-:-:S03]  /*06c0*/  @P2 LOP3.LUT R4, R4, R19, RZ, 0x3c, !PT ;  /* 0x0000001304042212 */ /* 0x000fc600078e3cff */
[----:B------:R-:W3:Y:S01]  /*06d0*/  @P4 LDG.E R19, desc[UR4][R10.64+0x54] ;  /* 0x000054040a134981 */ /* 0x000ee2000c1e1900 */
[----:B------:R-:W-:-:S03]  /*06e0*/  @P2 LOP3.LUT R2, R2, R21, RZ, 0x3c, !PT ;  /* 0x0000001502022212 */ /* 0x000fc600078e3cff */
[----:B------:R-:W3:Y:S01]  /*06f0*/  @P4 LDG.E R21, desc[UR4][R10.64+0x5c] ;  /* 0x00005c040a154981 */ /* 0x000ee2000c1e1900 */
[----:B------:R-:W-:Y:S02]  /*0700*/  @P3 LOP3.LUT R5, R5, R22, RZ, 0x3c, !PT ;  /* 0x0000001605053212 */ /* 0x000fe400078e3cff */
[----:B------:R-:W-:Y:S01]  /*0710*/  @P3 LOP3.LUT R2, R2, R27, RZ, 0x3c, !PT ;  /* 0x0000001b02023212 */ /* 0x000fe200078e3cff */
[----:B------:R-:W3:Y:S01]  /*0720*/  @P5 LDG.E R22, desc[UR4][R10.64+0x6c] ;  /* 0x00006c040a165981 */ /* 0x000ee2000c1e1900 */
[----:B------:R-:W-:-:S03]  /*0730*/  @P3 LOP3.LUT R4, R4, R25, RZ, 0x3c, !PT ;  /* 0x0000001904043212 */ /* 0x000fc600078e3cff */
[----:B------:R-:W3:Y:S04]  /*0740*/  @P5 LDG.E R25, desc[UR4][R10.64+0x68] ;  /* 0x000068040a195981 */ /* 0x000ee8000c1e1900 */
[----:B------:R-:W3:Y:S01]  /*0750*/  @P5 LDG.E R27, desc[UR4][R10.64+0x70] ;  /* 0x000070040a1b5981 */ /* 0x000ee2000c1e1900 */
[----:B------:R-:W-:Y:S02]  /*0760*/  LOP3.LUT P0, RZ, R23, 0x80, RZ, 0xc0, !PT ;  /* 0x0000008017ff7812 */ /* 0x000fe4000780c0ff */
[----:B--2---:R-:W-:-:S11]  /*0770*/  @P5 LOP3.LUT R7, R7, R20, RZ, 0x3c, !PT ;  /* 0x0000001407075212 */ /* 0x004fd600078e3cff */
        /* <DEDUP_REMOVED lines=15> */
[----:B------:R-:W-:Y:S02]  /*0870*/  @P6 LOP3.LUT R3, R3, R26, RZ, 0x3c, !PT ;  /* 0x0000001a03036212 */ /* 0x000fe400078e3cff */
[----:B--2---:R-:W-:Y:S02]  /*0880*/  @P0 LOP3.LUT R7, R7, R20, RZ, 0x3c, !PT ;  /* 0x0000001407070212 */ /* 0x004fe400078e3cff */
[----:B----4-:R-:W-:Y:S02]  /*0890*/  @P0 LOP3.LUT R3, R3, R24, RZ, 0x3c, !PT ;  /* 0x0000001803030212 */ /* 0x010fe400078e3cff */
[----:B---3--:R-:W-:Y:S02]  /*08a0*/  @P6 LOP3.LUT R5, R5, R18, RZ, 0x3c, !PT ;  /* 0x0000001205056212 */ /* 0x008fe400078e3cff */
[----:B------:R-:W-:Y:S02]  /*08b0*/  @P6 LOP3.LUT R4, R4, R19, RZ, 0x3c, !PT ;  /* 0x0000001304046212 */ /* 0x000fe400078e3cff */
[----:B------:R-:W-:-:S02]  /*08c0*/  @P6 LOP3.LUT R2, R2, R21, RZ, 0x3c, !PT ;  /* 0x0000001502026212 */ /* 0x000fc400078e3cff */
[----:B------:R-:W-:Y:S02]  /*08d0*/  @P0 LOP3.LUT R5, R5, R22, RZ, 0x3c, !PT ;  /* 0x0000001605050212 */ /* 0x000fe400078e3cff */
[----:B------:R-:W-:Y:S02]  /*08e0*/  @P0 LOP3.LUT R4, R4, R25, RZ, 0x3c, !PT ;  /* 0x0000001904040212 */ /* 0x000fe400078e3cff */
[----:B------:R-:W-:Y:S02]  /*08f0*/  @P0 LOP3.LUT R2, R2, R27, RZ, 0x3c, !PT ;  /* 0x0000001b02020212 */ /* 0x000fe400078e3cff */
[----:B------:R-:W-:-:S13]  /*0900*/  R2P PR, R23.B1, 0x7f ;  /* 0x0000007f17007804 */ /* 0x000fda0000001000 */
[----:B------:R-:W2:Y:S04]  /*0910*/  @P0 LDG.E R18, desc[UR4][R10.64+0xa0] ;  /* 0x0000a0040a120981 */ /* 0x000ea8000c1e1900 */
[----:B------:R-:W3:Y:S04]  /*0920*/  @P0 LDG.E R20, desc[UR4][R10.64+0xa8] ;  /* 0x0000a8040a140981 */ /* 0x000ee8000c1e1900 */
[----:B------:R-:W4:Y:S04]  /*0930*/  @P1 LDG.E R22, desc[UR4][R10.64+0xbc] ;  /* 0x0000bc040a161981 */ /* 0x000f28000c1e1900 */
[----:B------:R-:W4:Y:S04]  /*0940*/  @P1 LDG.E R24, desc[UR4][R10.64+0xc4] ;  /* 0x0000c4040a181981 */ /* 0x000f28000c1e1900 */
[----:B------:R-:W4:Y:S04]  /*0950*/  @P0 LDG.E R19, desc[UR4][R10.64+0xa4] ;  /* 0x0000a4040a130981 */ /* 0x000f28000c1e1900 */
[----:B------:R-:W4:Y:S04]  /*0960*/  @P0 LDG.E R21, desc[UR4][R10.64+0xac] ;  /* 0x0000ac040a150981 */ /* 0x000f28000c1e1900 */
[----:B------:R-:W4:Y:S04]  /*0970*/  @P1 LDG.E R25, desc[UR4][R10.64+0xb8] ;  /* 0x0000b8040a191981 */ /* 0x000f28000c1e1900 */
[----:B------:R-:W4:Y:S04]  /*0980*/  @P2 LDG.E R26, desc[UR4][R10.64+0xc8] ;  /* 0x0000c8040a1a2981 */ /* 0x000f28000c1e1900 */
[----:B------:R-:W4:Y:S04]  /*0990*/  @P1 LDG.E R27, desc[UR4][R10.64+0xc0] ;  /* 0x0000c0040a1b1981 */ /* 0x000f28000c1e1900 */
[----:B------:R-:W4:Y:S01]  /*09a0*/  @P3 LDG.E R28, desc[UR4][R10.64+0xec] ;  /* 0x0000ec040a1c3981 */ /* 0x000f22000c1e1900 */
[----:B--2---:R-:W-:-:S03]  /*09b0*/  @P0 LOP3.LUT R7, R7, R18, RZ, 0x3c, !PT ;  /* 0x0000001207070212 */ /* 0x004fc600078e3cff */
[----:B------:R-:W2:Y:S01]  /*09c0*/  @P0 LDG.E R18, desc[UR4][R10.64+0xb0] ;  /* 0x0000b0040a120981 */ /* 0x000ea2000c1e1900 */
[----:B---3--:R-:W-:-:S03]  /*09d0*/  @P0 LOP3.LUT R5, R5, R20, RZ, 0x3c, !PT ;  /* 0x0000001405050212 */ /* 0x008fc600078e3cff */
[----:B------:R-:W3:Y:S01]  /*09e0*/  @P1 LDG.E R20, desc[UR4][R10.64+0xb4] ;  /* 0x0000b4040a141981 */ /* 0x000ee2000c1e1900 */
[----:B----4-:R-:W-:-:S03]  /*09f0*/  @P1 LOP3.LUT R5, R5, R22, RZ, 0x3c, !PT ;  /* 0x0000001605051212 */ /* 0x010fc600078e3cff */
[----:B------:R-:W4:Y:S01]  /*0a00*/  @P2 LDG.E R22, desc[UR4][R10.64+0xd8] ;  /* 0x0000d8040a162981 */ /* 0x000f22000c1e1900 */
[----:B------:R-:W-:-:S03]  /*0a10*/  @P0 LOP3.LUT R4, R4, R19, RZ, 0x3c, !PT ;  /* 0x0000001304040212 */ /* 0x000fc600078e3cff */
[----:B------:R-:W4:Y:S01]  /*0a20*/  @P2 LDG.E R19, desc[UR4][R10.64+0xcc] ;  /* 0x0000cc040a132981 */ /* 0x000f22000c1e1900 */
[----:B------:R-:W-:-:S03]  /*0a30*/  @P0 LOP3.LUT R2, R2, R21, RZ, 0x3c, !PT ;  /* 0x0000001502020212 */ /* 0x000fc600078e3cff */
[----:B------:R-:W4:Y:S01]  /*0a40*/  @P2 LDG.E R21, desc[UR4][R10.64+0xd4] ;  /* 0x0000d4040a152981 */ /* 0x000f22000c1e1900 */
[----:B------:R-:W-:-:S03]  /*0a50*/  @P1 LOP3.LUT R4, R4, R25, RZ, 0x3c, !PT ;  /* 0x0000001904041212 */ /* 0x000fc600078e3cff */
[----:B------:R-:W4:Y:S01]  /*0a60*/  @P3 LDG.E R25, desc[UR4][R10.64+0xe8] ;  /* 0x0000e8040a193981 */ /* 0x000f22000c1e1900 */
[----:B--2---:R-:W-:-:S03]  /*0a70*/  @P0 LOP3.LUT R3, R3, R18, RZ, 0x3c, !PT ;  /* 0x0000001203030212 */ /* 0x004fc600078e3cff */
[----:B------:R-:W2:Y:S01]  /*0a80*/  @P4 LDG.E R18, desc[UR4][R10.64+0xf0] ;  /* 0x0000f0040a124981 */ /* 0x000ea2000c1e1900 */
[----:B------:R-:W-:-:S03]  /*0a90*/  @P1 LOP3.LUT R3, R3, R24, RZ, 0x3c, !PT ;  /* 0x0000001803031212 */ /* 0x000fc600078e3cff */
[----:B------:R-:W2:Y:S01]  /*0aa0*/  @P3 LDG.E R24, desc[UR4][R10.64+0xdc] ;  /* 0x0000dc040a183981 */ /* 0x000ea2000c1e1900 */
[----:B---3--:R-:W-:-:S03]  /*0ab0*/  @P1 LOP3.LUT R7, R7, R20, RZ, 0x3c, !PT ;  /* 0x0000001407071212 */ /* 0x008fc600078e3cff */
[----:B------:R-:W3:Y:S01]  /*0ac0*/  @P2 LDG.E R20, desc[UR4][R10.64+0xd0] ;  /* 0x0000d0040a142981 */ /* 0x000ee2000c1e1900 */
[----:B------:R-:W-:Y:S02]  /*0ad0*/  LOP3.LUT P0, RZ, R23, 0x8000, RZ, 0xc0, !PT ;  /* 0x0000800017ff7812 */ /* 0x000fe4000780c0ff */
[----:B------:R-:W-:Y:S01]  /*0ae0*/  @P2 LOP3.LUT R7, R7, R26, RZ, 0x3c, !PT ;  /* 0x0000001a07072212 */ /* 0x000fe200078e3cff */
[----:B------:R-:W3:Y:S04]  /*0af0*/  @P3 LDG.E R23, desc[UR4][R10.64+0xe0] ;  /* 0x0000e0040a173981 */ /* 0x000ee8000c1e1900 */
[----:B------:R-:W3:Y:S01]  /*0b00*/  @P3 LDG.E R26, desc[UR4][R10.64+0xe4] ;  /* 0x0000e4040a1a3981 */ /* 0x000ee2000c1e1900 */
[----:B------:R-:W-:Y:S02]  /*0b10*/  @P1 LOP3.LUT R2, R2, R27, RZ, 0x3c, !PT ;  /* 0x0000001b02021212 */ /* 0x000fe400078e3cff */
[----:B----4-:R-:W-:-:S02]  /*0b20*/  @P2 LOP3.LUT R3, R3, R22, RZ, 0x3c, !PT ;  /* 0x0000001603032212 */ /* 0x010fc400078e3cff */
[----:B------:R-:W4:Y:S01]  /*0b30*/  @P4 LDG.E R22, desc[UR4][R10.64+0x100] ;  /* 0x000100040a164981 */ /* 0x000f22000c1e1900 */
[----:B------:R-:W-:Y:S02]  /*0b40*/  @P2 LOP3.LUT R4, R4, R19, RZ, 0x3c, !PT ;  /* 0x0000001304042212 */ /* 0x000fe400078e3cff */
[----:B------:R-:W-:Y:S01]  /*0b50*/  @P2 LOP3.LUT R2, R2, R21, RZ, 0x3c, !PT ;  /* 0x0000001502022212 */ /* 0x000fe200078e3cff */
[----:B------:R-:W4:Y:S04]  /*0b60*/  @P4 LDG.E R19, desc[UR4][R10.64+0xf4] ;  /* 0x0000f4040a134981 */ /* 0x000f28000c1e1900 */
[----:B------:R-:W4:Y:S01]  /*0b70*/  @P4 LDG.E R21, desc[UR4][R10.64+0xfc] ;  /* 0x0000fc040a154981 */ /* 0x000f22000c1e1900 */
[----:B------:R-:W-:-:S03]  /*0b80*/  @P3 LOP3.LUT R2, R2, R25, RZ, 0x3c, !PT ;  /* 0x0000001902023212 */ /* 0x000fc600078e3cff */
[----:B------:R-:W4:Y:S01]  /*0b90*/  @P5 LDG.E R25, desc[UR4][R10.64+0x110] ;  /* 0x000110040a195981 */ /* 0x000f22000c1e1900 */
[----:B--2---:R-:W-:-:S03]  /*0ba0*/  @P3 LOP3.LUT R7, R7, R24, RZ, 0x3c, !PT ;  /* 0x0000001807073212 */ /* 0x004fc600078e3cff */
[----:B------:R-:W2:Y:S01]  /*0bb0*/  @P5 LDG.E R24, desc[UR4][R10.64+0x104] ;  /* 0x000104040a185981 */ /* 0x000ea2000c1e1900 */
[----:B---3--:R-:W-:Y:S02]  /*0bc0*/  @P2 LOP3.LUT R5, R5, R20, RZ, 0x3c, !PT ;  /* 0x0000001405052212 */ /* 0x008fe400078e3cff */
[----:B------:R-:W-:Y:S01]  /*0bd0*/  @P4 LOP3.LUT R7, R7, R18, RZ, 0x3c, !PT ;  /* 0x0000001207074212 */ /* 0x000fe200078e3cff */
[----:B------:R-:W3:Y:S01]  /*0be0*/  @P4 LDG.E R20, desc[UR4][R10.64+0xf8] ;  /* 0x0000f8040a144981 */ /* 0x000ee2000c1e1900 */
[----:B------:R-:W-:-:S03]  /*0bf0*/  @P3 LOP3.LUT R4, R4, R23, RZ, 0x3c, !PT ;  /* 0x0000001704043212 */ /* 0x000fc600078e3cff */
[----:B------:R-:W3:Y:S01]  /*0c00*/  @P5 LDG.E R18, desc[UR4][R10.64+0x114] ;  /* 0x000114040a125981 */ /* 0x000ee2000c1e1900 */
[----:B------:R-:W-:-:S03]  /*0c10*/  @P3 LOP3.LUT R5, R5, R26, RZ, 0x3c, !PT ;  /* 0x0000001a05053212 */ /* 0x000fc600078e3cff */
[----:B------:R-:W3:Y:S04]  /*0c20*/  @P5 LDG.E R23, desc[UR4][R10.64+0x108] ;  /* 0x000108040a175981 */ /* 0x000ee8000c1e1900 */
[----:B------:R-:W3:Y:S01]  /*0c30*/  @P5 LDG.E R26, desc[UR4][R10.64+0x10c] ;  /* 0x00010c040a1a5981 */ /* 0x000ee2000c1e1900 */
[----:B------:R-:W-:Y:S02]  /*0c40*/  @P3 LOP3.LUT R3, R3, R28, RZ, 0x3c, !PT ;  /* 0x0000001c03033212 */ /* 0x000fe400078e3cff */
[----:B----4-:R-:W-:Y:S01]  /*0c50*/  @P4 LOP3.LUT R4, R4, R19, RZ, 0x3c, !PT ;  /* 0x0000001304044212 */ /* 0x010fe200078e3cff */
[----:B------:R-:W4:Y:S01]  /*0c60*/  @P0 LDG.E R28, desc[UR4][R10.64+0x13c] ;  /* 0x00013c040a1c0981 */ /* 0x000f22000c1e1900 */
[----:B------:R-:W-:Y:S02]  /*0c70*/  @P4 LOP3.LUT R3, R3, R22, RZ, 0x3c, !PT ;  /* 0x0000001603034212 */ /* 0x000fe400078e3cff */
[----:B------:R-:W-:Y:S01]  /*0c80*/  @P4 LOP3.LUT R2, R2, R21, RZ, 0x3c, !PT ;  /* 0x0000001502024212 */ /* 0x000fe200078e3cff */
[----:B------:R-:W4:Y:S04]  /*0c90*/  @P6 LDG.E R19, desc[UR4][R10.64+0x11c] ;  /* 0x00011c040a136981 */ /* 0x000f28000c1e1900 */
[----:B------:R-:W4:Y:S01]  /*0ca0*/  @P6 LDG.E R22, desc[UR4][R10.64+0x120] ;  /* 0x000120040a166981 */ /* 0x000f22000c1e1900 */
[----:B------:R-:W-:-:S03]  /*0cb0*/  @P5 LOP3.LUT R2, R2, R25, RZ, 0x3c, !PT ;  /* 0x0000001902025212 */ /* 0x000fc600078e3cff */
[----:B------:R-:W4:Y:S04]  /*0cc0*/  @P6 LDG.E R21, desc[UR4][R10.64+0x124] ;  /* 0x000124040a156981 */ /* 0x000f28000c1e1900 */
[----:B------:R-:W4:Y:S01]  /*0cd0*/  @P0 LDG.E R25, desc[UR4][R10.64+0x138] ;  /* 0x000138040a190981 */ /* 0x000f22000c1e1900 */
[----:B--2---:R-:W-:-:S03]  /*0ce0*/  @P5 LOP3.LUT R7, R7, R24, RZ, 0x3c, !PT ;  /* 0x0000001807075212 */ /* 0x004fc600078e3cff */
[----:B------:R-:W2:Y:S01]  /*0cf0*/  @P0 LDG.E R24, desc[UR4][R10.64+0x12c] ;  /* 0x00012c040a180981 */ /* 0x000ea2000c1e1900 */
[----:B---3--:R-:W-:-:S03]  /*0d00*/  @P4 LOP3.LUT R5, R5, R20, RZ, 0x3c, !PT ;  /* 0x0000001405054212 */ /* 0x008fc600078e3cff */
[----:B------:R-:W3:Y:S01]  /*0d10*/  @P6 LDG.E R20, desc[UR4][R10.64+0x118] ;  /* 0x000118040a146981 */ /* 0x000ee2000c1e1900 */
[----:B------:R-:W-:-:S03]  /*0d20*/  @P5 LOP3.LUT R3, R3, R18, RZ, 0x3c, !PT ;  /* 0x0000001203035212 */ /* 0x000fc600078e3cff */
[----:B------:R-:W2:Y:S01]  /*0d30*/  @P6 LDG.E R18, desc[UR4][R10.64+0x128] ;  /* 0x000128040a126981 */ /* 0x000ea2000c1e1900 */
[----:B------:R-:W-:-:S03]  /*0d40*/  @P5 LOP3.LUT R4, R4, R23, RZ, 0x3c, !PT ;  /* 0x0000001704045212 */ /* 0x000fc600078e3cff */
[----:B------:R-:W2:Y:S01]  /*0d50*/  @P0 LDG.E R23, desc[UR4][R10.64+0x130] ;  /* 0x000130040a170981 */ /* 0x000ea2000c1e1900 */
[----:B------:R-:W-:-:S03]  /*0d60*/  @P5 LOP3.LUT R5, R5, R26, RZ, 0x3c, !PT ;  /* 0x0000001a05055212 */ /* 0x000fc600078e3cff */
[----:B------:R-:W2:Y:S01]  /*0d70*/  @P0 LDG.E R26, desc[UR4][R10.64+0x134] ;  /* 0x000134040a1a0981 */ /* 0x000ea2000c1e1900 */
[----:B------:R-:W-:-:S05]  /*0d80*/  VIADD R17, R17, 0x10 ;  /* 0x0000001011117836 */ /* 0x000fca0000000000 */
[----:B------:R-:W-:Y:S02]  /*0d90*/  ISETP.NE.AND P1, PT, R17, 0x20, PT ;  /* 0x000000201100780c */ /* 0x000fe40003f25270 */
[----:B----4-:R-:W-:Y:S02]  /*0da0*/  @P6 LOP3.LUT R4, R4, R19, RZ, 0x3c, !PT ;  /* 0x0000001304046212 */ /* 0x010fe400078e3cff */
[----:B------:R-:W-:Y:S02]  /*0db0*/  @P6 LOP3.LUT R5, R5, R22, RZ, 0x3c, !PT ;  /* 0x0000001605056212 */ /* 0x000fe400078e3cff */
[----:B------:R-:W-:-:S04]  /*0dc0*/  @P6 LOP3.LUT R2, R2, R21, RZ, 0x3c, !PT ;  /* 0x0000001502026212 */ /* 0x000fc800078e3cff */
[----:B------:R-:W-:Y:S02]  /*0dd0*/  @P0 LOP3.LUT R2, R2, R25, RZ, 0x3c, !PT ;  /* 0x0000001902020212 */ /* 0x000fe400078e3cff */
[----:B---3--:R-:W-:Y:S02]  /*0de0*/  @P6 LOP3.LUT R7, R7, R20, RZ, 0x3c, !PT ;  /* 0x0000001407076212 */ /* 0x008fe400078e3cff */
[----:B--2---:R-:W-:Y:S02]  /*0df0*/  @P6 LOP3.LUT R3, R3, R18, RZ, 0x3c, !PT ;  /* 0x0000001203036212 */ /* 0x004fe400078e3cff */
[----:B------:R-:W-:Y:S02]  /*0e00*/  @P0 LOP3.LUT R7, R7, R24, RZ, 0x3c, !PT ;  /* 0x0000001807070212 */ /* 0x000fe400078e3cff */
[----:B------:R-:W-:Y:S02]  /*0e10*/  @P0 LOP3.LUT R4, R4, R23, RZ, 0x3c, !PT ;  /* 0x0000001704040212 */ /* 0x000fe400078e3cff */
[----:B------:R-:W-:-:S02]  /*0e20*/  @P0 LOP3.LUT R3, R3, R28, RZ, 0x3c, !PT ;  /* 0x0000001c03030212 */ /* 0x000fc400078e3cff */
[----:B------:R-:W-:Y:S01]  /*0e30*/  @P0 LOP3.LUT R5, R5, R26, RZ, 0x3c, !PT ;  /* 0x0000001a05050212 */ /* 0x000fe200078e3cff */
[----:B------:R-:W-:Y:S06]  /*0e40*/  @P1 BRA `(.L_x_119) ;  /* 0xfffffff400481947 */ /* 0x000fec000383ffff */
[----:B------:R-:W-:-:S05]  /*0e50*/  VIADD R15, R15, 0x1 ;  /* 0x000000010f0f7836 */ /* 0x000fca0000000000 */
[----:B------:R-:W-:-:S13]  /*0e60*/  ISETP.NE.AND P0, PT, R15, 0x5, PT ;  /* 0x000000050f00780c */ /* 0x000fda0003f05270 */
[----:B------:R-:W-:Y:S05]  /*0e70*/  @P0 BRA `(.L_x_120) ;  /* 0xfffffff400280947 */ /* 0x000fea000383ffff */
[----:B------:R-:W0:Y:S01]  /*0e80*/  LDC.64 R10, c[0x0][0x388] ;  /* 0x0000e200ff0a7b82 */ /* 0x000e220000000a00 */
[----:B------:R-:W-:Y:S01]  /*0e90*/  VIADD R14, R14, 0x1 ;  /* 0x000000010e0e7836 */ /* 0x000fe20000000000 */
[----:B------:R-:W-:-:S04]  /*0ea0*/  LOP3.LUT R15, R13, 0x3, RZ, 0xc0, !PT ;  /* 0x000000030d0f7812 */ /* 0x000fc800078ec0ff */
[----:B------:R-:W-:Y:S01]  /*0eb0*/  ISETP.GE.U32.AND P0, PT, R14, R15, PT ;  /* 0x0000000f0e00720c */ /* 0x000fe20003f06070 */
[----:B0-----:R-:W-:-:S05]  /*0ec0*/  IMAD.WIDE R10, R0, 0x30, R10 ;  /* 0x00000030000a7825 */ /* 0x001fca00078e020a */
[----:B------:R0:W-:Y:S04]  /*0ed0*/  STG.E desc[UR4][R10.64+0x4], R7 ;  /* 0x000004070a007986 */ /* 0x0001e8000c101904 */
[----:B------:R0:W-:Y:S04]  /*0ee0*/  STG.E.64 desc[UR4][R10.64+0x8], R4 ;  /* 0x000008040a007986 */ /* 0x0001e8000c101b04 */
[----:B------:R0:W-:Y:S01]  /*0ef0*/  STG.E.64 desc[UR4][R10.64+0x10], R2 ;  /* 0x000010020a007986 */ /* 0x0001e2000c101b04 */
[----:B------:R-:W-:Y:S05]  /*0f00*/  @!P0 BRA `(.L_x_121) ;  /* 0xfffffff000f48947 */ /* 0x000fea000383ffff */
.L_x_118:
[----:B------:R-:W-:Y:S05]  /*0f10*/  BSYNC.RECONVERGENT B1 ;  /* 0x0000000000017941 */ /* 0x000fea0003800200 */
.L_x_117:
[C---:B------:R-:W-:Y:S01]  /*0f20*/  ISETP.GT.U32.AND P0, PT, R13.reuse, 0x3, PT ;  /* 0x000000030d00780c */ /* 0x040fe20003f04070 */
[----:B------:R-:W-:Y:S01]  /*0f30*/  VIADD R12, R12, 0x1 ;  /* 0x000000010c0c7836 */ /* 0x000fe20000000000 */
[--C-:B------:R-:W-:Y:S02]  /*0f40*/  SHF.R.U64 R13, R13, 0x2, R6.reuse ;  /* 0x000000020d0d7819 */ /* 0x100fe40000001206 */
[----:B------:R-:W-:Y:S02]  /*0f50*/  ISETP.GT.U32.AND.EX P0, PT, R6, RZ, PT, P0 ;  /* 0x000000ff0600720c */ /* 0x000fe40003f04100 */
[----:B------:R-:W-:-:S11]  /*0f60*/  SHF.R.U32.HI R6, RZ, 0x2, R6 ;  /* 0x00000002ff067819 */ /* 0x000fd60000011606 */
[----:B------:R-:W-:Y:S05]  /*0f70*/  @P0 BRA `(.L_x_122) ;  /* 0xfffffff000b80947 */ /* 0x000fea000383ffff */
.L_x_116:
[----:B------:R-:W-:Y:S05]  /*0f80*/  BSYNC.RECONVERGENT B0 ;  /* 0x0000000000007941 */ /* 0x000fea0003800200 */
.L_x_115:
[----:B0-----:R-:W0:Y:S01]  /*0f90*/  LDC R10, c[0x0][0x390] ;  /* 0x0000e400ff0a7b82 */ /* 0x001e220000000800 */
[----:B------:R-:W-:Y:S01]  /*0fa0*/  SHF.R.U32.HI R6, RZ, 0x2, R7 ;  /* 0x00000002ff067819 */ /* 0x000fe20000011607 */
[----:B------:R-:W1:Y:S01]  /*0fb0*/  LDCU.64 UR6, c[0x0][0x380] ;  /* 0x00007000ff0677ac */ /* 0x000e620008000a00 */
[----:B------:R-:W-:Y:S02]  /*0fc0*/  IMAD.MOV.U32 R12, RZ, RZ, R5 ;  /* 0x000000ffff0c7224 */ /* 0x000fe400078e0005 */
[----:B------:R-:W-:Y:S01]  /*0fd0*/  LOP3.LUT R6, R6, R7, RZ, 0x3c, !PT ;  /* 0x0000000706067212 */ /* 0x000fe200078e3cff */
[----:B------:R-:W-:Y:S02]  /*0fe0*/  IMAD.SHL.U32 R7, R3, 0x10, RZ ;  /* 0x0000001003077824 */ /* 0x000fe400078e00ff */
[----:B------:R-:W2:Y:S01]  /*0ff0*/  LDC.64 R8, c[0x0][0x388] ;  /* 0x0000e200ff087b82 */ /* 0x000ea20000000a00 */
[----:B------:R-:W-:Y:S02]  /*1000*/  IMAD.MOV.U32 R13, RZ, RZ, R2 ;  /* 0x000000ffff0d7224 */ /* 0x000fe400078e0002 */
[----:B------:R-:W-:Y:S01]  /*1010*/  IMAD.MOV.U32 R14, RZ, RZ, R3 ;  /* 0x000000ffff0e7224 */ /* 0x000fe200078e0003 */
[----:B-1----:R-:W-:-:S02]  /*1020*/  LEA R2, P0, R0, UR6, 0x2 ;  /* 0x0000000600027c11 */ /* 0x002fc4000f8010ff */
[----:B0-----:R-:W-:Y:S01]  /*1030*/  LOP3.LUT R11, R10, 0xaad26b49, RZ, 0x3c, !PT ;  /* 0xaad26b490a0b7812 */ /* 0x001fe200078e3cff */
[----:B------:R-:W-:-:S04]  /*1040*/  IMAD.SHL.U32 R10, R6, 0x2, RZ ;  /* 0x00000002060a7824 */ /* 0x000fc800078e00ff */
[----:B------:R-:W-:Y:S01]  /*1050*/  IMAD R11, R11, 0x4182bed5, RZ ;  /* 0x4182bed50b0b7824 */ /* 0x000fe200078e02ff */
[----:B------:R-:W-:Y:S02]  /*1060*/  LOP3.LUT R10, R6, R10, R7, 0x96, !PT ;  /* 0x0000000a060a7212 */ /* 0x000fe400078e9607 */
[----:B------:R-:W-:Y:S01]  /*1070*/  SHF.R.S32.HI R7, RZ, 0x1f, R0 ;  /* 0x0000001fff077819 */ /* 0x000fe20000011400 */
[----:B------:R-:W-:Y:S01]  /*1080*/  VIADD R6, R11, 0xd9fc63dd ;  /* 0xd9fc63dd0b067836 */ /* 0x000fe20000000000 */
[----:B------:R-:W-:Y:S01]  /*1090*/  LOP3.LUT R15, R10, R3, RZ, 0x3c, !PT ;  /* 0x000000030a0f7212 */ /* 0x000fe200078e3cff */
[----:B------:R-:W-:Y:S01]  /*10a0*/  IMAD.MOV.U32 R10, RZ, RZ, 0x2f800000 ;  /* 0x2f800000ff0a7424 */ /* 0x000fe200078e00ff */
[C---:B------:R-:W-:Y:S01]  /*10b0*/  LEA.HI.X R3, R0.reuse, UR7, R7, 0x2, P0 ;  /* 0x0000000700037c11 */ /* 0x040fe200080f1407 */
[----:B--2---:R-:W-:-:S04]  /*10c0*/  IMAD.WIDE R8, R0, 0x30, R8 ;  /* 0x0000003000087825 */ /* 0x004fc800078e0208 */
[----:B------:R-:W-:Y:S01]  /*10d0*/  IMAD.IADD R5, R15, 0x1, R6 ;  /* 0x000000010f057824 */ /* 0x000fe200078e0206 */
[----:B------:R-:W-:Y:S01]  /*10e0*/  STG.E.64 desc[UR4][R8.64+0x8], R12 ;  /* 0x0000080c08007986 */ /* 0x000fe2000c101b04 */
[----:B------:R-:W-:-:S03]  /*10f0*/  IMAD.MOV.U32 R7, RZ, RZ, R4 ;  /* 0x000000ffff077224 */ /* 0x000fc600078e0004 */
[----:B------:R-:W-:Y:S01]  /*1100*/  I2FP.F32.U32 R5, R5 ;  /* 0x0000000500057245 */ /* 0x000fe20000201000 */
[----:B------:R-:W-:Y:S04]  /*1110*/  STG.E.64 desc[UR4][R8.64+0x10], R14 ;  /* 0x0000100e08007986 */ /* 0x000fe8000c101b04 */
[----:B------:R-:W-:Y:S01]  /*1120*/  FFMA R5, R5, R10, 1.1641532182693481445e-10 ;  /* 0x2f00000005057423 */ /* 0x000fe2000000000a */
[----:B------:R-:W-:Y:S04]  /*1130*/  STG.E.64 desc[UR4][R8.64+0x18], RZ ;  /* 0x000018ff08007986 */ /* 0x000fe8000c101b04 */
[----:B------:R-:W-:Y:S04]  /*1140*/  STG.E desc[UR4][R8.64+0x20], RZ ;  /* 0x000020ff08007986 */ /* 0x000fe8000c101904 */
[----:B------:R-:W-:Y:S04]  /*1150*/  STG.E.64 desc[UR4][R8.64+0x28], RZ ;  /* 0x000028ff08007986 */ /* 0x000fe8000c101b04 */
[----:B------:R-:W-:Y:S04]  /*1160*/  STG.E.64 desc[UR4][R8.64], R6 ;  /* 0x0000000608007986 */ /* 0x000fe8000c101b04 */
[----:B------:R-:W-:Y:S01]  /*1170*/  STG.E desc[UR4][R2.64], R5 ;  /* 0x0000000502007986 */ /* 0x000fe2000c101904 */
[----:B------:R-:W-:Y:S05]  /*1180*/  EXIT ;  /* 0x000000000000794d */ /* 0x000fea0003800000 */
.L_x_123:
        /* <DEDUP_REMOVED lines=15> */
.L_x_128:


//--------------------- .nv.global.init           --------------------------
	.section	.nv.global.init,"aw",@progbits
	.align	4
.nv.global.init:
	.type		mrg32k3aM1SubSeq,@object
	.size		mrg32k3aM1SubSeq,(mrg32k3aM2SubSeq - mrg32k3aM1SubSeq)
mrg32k3aM1SubSeq:
        /*0000*/ 	.byte	0x0b, 0xcc, 0xee, 0x04, 0x73, 0x29, 0x8b, 0x6f, 0xf6, 0x53, 0x03, 0xf6, 0x23, 0xf6, 0xea, 0xda
        /* <DEDUP_REMOVED lines=125> */
	.type		mrg32k3aM2SubSeq,@object
	.size		mrg32k3aM2SubSeq,(mrg32k3aM1 - mrg32k3aM2SubSeq)
mrg32k3aM2SubSeq:
        /* <DEDUP_REMOVED lines=126> */
	.type		mrg32k3aM1,@object
	.size		mrg32k3aM1,(mrg32k3aM1Seq - mrg32k3aM1)
mrg32k3aM1:
        /* <DEDUP_REMOVED lines=144> */
	.type		mrg32k3aM1Seq,@object
	.size		mrg32k3aM1Seq,(mrg32k3aM2 - mrg32k3aM1Seq)
mrg32k3aM1Seq:
        /* <DEDUP_REMOVED lines=144> */
	.type		mrg32k3aM2,@object
	.size		mrg32k3aM2,(mrg32k3aM2Seq - mrg32k3aM2)
mrg32k3aM2:
        /* <DEDUP_REMOVED lines=144> */
	.type		mrg32k3aM2Seq,@object
	.size		mrg32k3aM2Seq,(precalc_xorwow_matrix - mrg32k3aM2Seq)
mrg32k3aM2Seq:
        /* <DEDUP_REMOVED lines=144> */
	.type		precalc_xorwow_matrix,@object
	.size		precalc_xorwow_matrix,(precalc_xorwow_offset_matrix - precalc_xorwow_matrix)
precalc_xorwow_matrix:
        /* <DEDUP_REMOVED lines=6400> */
	.type		precalc_xorwow_offset_matrix,@object
	.size		precalc_xorwow_offset_matrix,($str - precalc_xorwow_offset_matrix)
precalc_xorwow_offset_matrix:
        /* <DEDUP_REMOVED lines=6400> */
	.type		$str,@object
	.size		$str,(.L_11 - $str)
$str:
        /*353c0*/ 	.byte	0x5b, 0x25, 0x64, 0x5d, 0x20, 0x64, 0x69, 0x66, 0x66, 0x20, 0x3d, 0x20, 0x25, 0x2e, 0x31, 0x30
        /*353d0*/ 	.byte	0x66, 0x0a, 0x00
.L_11:


//--------------------- .nv.shared._Z6solve1Pfii  --------------------------
	.section	.nv.shared._Z6solve1Pfii,"aw",@nobits
	.sectionflags	@""
	.align	4
.nv.shared._Z6solve1Pfii:
	.zero		2320


//--------------------- .nv.shared.reserved.0     --------------------------
	.section	.nv.shared.reserved.0,"aw",@nobits
	.weak		__nv_reservedSMEM_offset_0_alias
	.size		__nv_reservedSMEM_offset_0_alias, 0, 64
	.other		__nv_reservedSMEM_offset_0_alias,@"STO_CUDA_RESERVED_SHARED STV_DEFAULT"
__nv_reservedSMEM_offset_0_alias:
	.zero		0
	.zero		64


//--------------------- .nv.global                --------------------------
	.section	.nv.global,"aw",@nobits
	.align	4
.nv.global:
	.type		diff,@object
	.size		diff,(flag - diff)
diff:
	.zero		4
	.type		flag,@object
	.size		flag,(.L_10 - flag)
	.other		flag,@"STV_DEFAULT STO_CUDA_MANAGED"
flag:
	.zero		4
.L_10:


//--------------------- .nv.shared._Z5solvePfii   --------------------------
	.section	.nv.shared._Z5solvePfii,"aw",@nobits
	.sectionflags	@""
	.align	4
.nv.shared._Z5solvePfii:
	.zero		2320


//--------------------- .nv.constant0._Z6solve1Pfii --------------------------
	.section	.nv.constant0._Z6solve1Pfii,"a",@progbits
	.sectionflags	@""
	.align	4
.nv.constant0._Z6solve1Pfii:
	.zero		912


//--------------------- .nv.constant0._Z5solvePfii --------------------------
	.section	.nv.constant0._Z5solvePfii,"a",@progbits
	.sectionflags	@""
	.align	4
.nv.constant0._Z5solvePfii:
	.zero		912


//--------------------- .nv.constant0._Z11init_kernelPfP17curandStateXORWOWji --------------------------
	.section	.nv.constant0._Z11init_kernelPfP17curandStateXORWOWji,"a",@progbits
	.sectionflags	@""
	.align	4
.nv.constant0._Z11init_kernelPfP17curandStateXORWOWji:
	.zero		920


//--------------------- SYMBOLS --------------------------

	.type		.nv.reservedSmem.offset0,@object
	.size		.nv.reservedSmem.offset0,0x4
	.type		.nv.reservedSmem.cap,@object
	.size		.nv.reservedSmem.cap,0x4
	.type		vprintf,@function
